//
// Generated by NVIDIA NVVM Compiler
//
// Compiler Build ID: CL-36424714
// Cuda compilation tools, release 13.0, V13.0.88
// Based on NVVM 20.0.0
//

.version 9.0
.target sm_100
.address_size 64

	// .globl	_Z12matmul_naivePfS_S_i
// _ZZ13matmul_sharedPfS_S_iE2As has been demoted
// _ZZ13matmul_sharedPfS_S_iE2Bs has been demoted

.visible .entry _Z12matmul_naivePfS_S_i(
	.param .u64 .ptr .align 1 _Z12matmul_naivePfS_S_i_param_0,
	.param .u64 .ptr .align 1 _Z12matmul_naivePfS_S_i_param_1,
	.param .u64 .ptr .align 1 _Z12matmul_naivePfS_S_i_param_2,
	.param .u32 _Z12matmul_naivePfS_S_i_param_3
)
{
	.reg .pred 	%p<10>;
	.reg .b32 	%r<40>;
	.reg .b32 	%f<67>;
	.reg .b64 	%rd<67>;

	ld.param.u64 	%rd14, [_Z12matmul_naivePfS_S_i_param_0];
	ld.param.u64 	%rd15, [_Z12matmul_naivePfS_S_i_param_1];
	ld.param.u32 	%r18, [_Z12matmul_naivePfS_S_i_param_3];
	cvta.to.global.u64 	%rd1, %rd15;
	cvta.to.global.u64 	%rd2, %rd14;
	mov.u32 	%r19, %ctaid.y;
	mov.u32 	%r20, %ntid.y;
	mov.u32 	%r21, %tid.y;
	mad.lo.s32 	%r1, %r19, %r20, %r21;
	mov.u32 	%r22, %ctaid.x;
	mov.u32 	%r23, %ntid.x;
	mov.u32 	%r24, %tid.x;
	mad.lo.s32 	%r2, %r22, %r23, %r24;
	max.s32 	%r25, %r1, %r2;
	setp.ge.s32 	%p1, %r25, %r18;
	@%p1 bra 	$L__BB0_13;
	mul.lo.s32 	%r3, %r18, %r1;
	and.b32  	%r4, %r18, 7;
	setp.lt.u32 	%p2, %r18, 8;
	mov.f32 	%f66, 0f00000000;
	mov.b32 	%r38, 0;
	@%p2 bra 	$L__BB0_4;
	and.b32  	%r38, %r18, 2147483640;
	neg.s32 	%r36, %r38;
	mul.wide.s32 	%rd16, %r18, 4;
	add.s64 	%rd3, %rd1, %rd16;
	shl.b32 	%r7, %r18, 3;
	mul.wide.s32 	%rd17, %r18, 8;
	add.s64 	%rd4, %rd1, %rd17;
	mul.wide.s32 	%rd18, %r18, 12;
	add.s64 	%rd5, %rd1, %rd18;
	mul.wide.s32 	%rd19, %r18, 16;
	add.s64 	%rd6, %rd1, %rd19;
	mul.wide.s32 	%rd20, %r18, 20;
	add.s64 	%rd7, %rd1, %rd20;
	mul.wide.s32 	%rd21, %r18, 24;
	add.s64 	%rd8, %rd1, %rd21;
	mul.wide.s32 	%rd22, %r18, 28;
	add.s64 	%rd9, %rd1, %rd22;
	mul.wide.u32 	%rd23, %r3, 4;
	add.s64 	%rd24, %rd23, %rd2;
	add.s64 	%rd66, %rd24, 16;
	mov.f32 	%f66, 0f00000000;
	mov.u32 	%r35, %r2;
$L__BB0_3:
	.pragma "nounroll";
	mul.wide.s32 	%rd25, %r35, 4;
	add.s64 	%rd26, %rd3, %rd25;
	add.s64 	%rd27, %rd4, %rd25;
	add.s64 	%rd28, %rd5, %rd25;
	add.s64 	%rd29, %rd6, %rd25;
	add.s64 	%rd30, %rd7, %rd25;
	add.s64 	%rd31, %rd8, %rd25;
	add.s64 	%rd32, %rd9, %rd25;
	add.s64 	%rd33, %rd1, %rd25;
	ld.global.f32 	%f16, [%rd66+-16];
	ld.global.f32 	%f17, [%rd33];
	fma.rn.f32 	%f18, %f16, %f17, %f66;
	ld.global.f32 	%f19, [%rd66+-12];
	ld.global.f32 	%f20, [%rd26];
	fma.rn.f32 	%f21, %f19, %f20, %f18;
	ld.global.f32 	%f22, [%rd66+-8];
	ld.global.f32 	%f23, [%rd27];
	fma.rn.f32 	%f24, %f22, %f23, %f21;
	ld.global.f32 	%f25, [%rd66+-4];
	ld.global.f32 	%f26, [%rd28];
	fma.rn.f32 	%f27, %f25, %f26, %f24;
	ld.global.f32 	%f28, [%rd66];
	ld.global.f32 	%f29, [%rd29];
	fma.rn.f32 	%f30, %f28, %f29, %f27;
	ld.global.f32 	%f31, [%rd66+4];
	ld.global.f32 	%f32, [%rd30];
	fma.rn.f32 	%f33, %f31, %f32, %f30;
	ld.global.f32 	%f34, [%rd66+8];
	ld.global.f32 	%f35, [%rd31];
	fma.rn.f32 	%f36, %f34, %f35, %f33;
	ld.global.f32 	%f37, [%rd66+12];
	ld.global.f32 	%f38, [%rd32];
	fma.rn.f32 	%f66, %f37, %f38, %f36;
	add.s32 	%r36, %r36, 8;
	add.s32 	%r35, %r35, %r7;
	add.s64 	%rd66, %rd66, 32;
	setp.ne.s32 	%p3, %r36, 0;
	@%p3 bra 	$L__BB0_3;
$L__BB0_4:
	setp.eq.s32 	%p4, %r4, 0;
	@%p4 bra 	$L__BB0_12;
	and.b32  	%r13, %r18, 3;
	setp.lt.u32 	%p5, %r4, 4;
	@%p5 bra 	$L__BB0_7;
	add.s32 	%r27, %r38, %r3;
	mul.wide.u32 	%rd34, %r27, 4;
	add.s64 	%rd35, %rd2, %rd34;
	ld.global.f32 	%f40, [%rd35];
	mad.lo.s32 	%r28, %r38, %r18, %r2;
	mul.wide.s32 	%rd36, %r28, 4;
	add.s64 	%rd37, %rd1, %rd36;
	ld.global.f32 	%f41, [%rd37];
	fma.rn.f32 	%f42, %f40, %f41, %f66;
	cvt.u64.u32 	%rd38, %r3;
	cvt.u64.u32 	%rd39, %r38;
	add.s64 	%rd40, %rd39, %rd38;
	shl.b64 	%rd41, %rd40, 2;
	add.s64 	%rd42, %rd2, %rd41;
	ld.global.f32 	%f43, [%rd42+4];
	mul.wide.s32 	%rd43, %r18, 4;
	add.s64 	%rd44, %rd37, %rd43;
	ld.global.f32 	%f44, [%rd44];
	fma.rn.f32 	%f45, %f43, %f44, %f42;
	ld.global.f32 	%f46, [%rd42+8];
	add.s64 	%rd45, %rd44, %rd43;
	ld.global.f32 	%f47, [%rd45];
	fma.rn.f32 	%f48, %f46, %f47, %f45;
	ld.global.f32 	%f49, [%rd42+12];
	add.s64 	%rd46, %rd45, %rd43;
	ld.global.f32 	%f50, [%rd46];
	fma.rn.f32 	%f66, %f49, %f50, %f48;
	add.s32 	%r38, %r38, 4;
$L__BB0_7:
	setp.eq.s32 	%p6, %r13, 0;
	@%p6 bra 	$L__BB0_12;
	setp.eq.s32 	%p7, %r13, 1;
	@%p7 bra 	$L__BB0_10;
	add.s32 	%r29, %r38, %r3;
	mul.wide.u32 	%rd47, %r29, 4;
	add.s64 	%rd48, %rd2, %rd47;
	ld.global.f32 	%f52, [%rd48];
	mad.lo.s32 	%r30, %r38, %r18, %r2;
	mul.wide.s32 	%rd49, %r30, 4;
	add.s64 	%rd50, %rd1, %rd49;
	ld.global.f32 	%f53, [%rd50];
	fma.rn.f32 	%f54, %f52, %f53, %f66;
	cvt.u64.u32 	%rd51, %r3;
	cvt.u64.u32 	%rd52, %r38;
	add.s64 	%rd53, %rd52, %rd51;
	shl.b64 	%rd54, %rd53, 2;
	add.s64 	%rd55, %rd2, %rd54;
	ld.global.f32 	%f55, [%rd55+4];
	mul.wide.s32 	%rd56, %r18, 4;
	add.s64 	%rd57, %rd50, %rd56;
	ld.global.f32 	%f56, [%rd57];
	fma.rn.f32 	%f66, %f55, %f56, %f54;
	add.s32 	%r38, %r38, 2;
$L__BB0_10:
	and.b32  	%r31, %r18, 1;
	setp.eq.b32 	%p8, %r31, 1;
	not.pred 	%p9, %p8;
	@%p9 bra 	$L__BB0_12;
	add.s32 	%r32, %r38, %r3;
	mul.wide.u32 	%rd58, %r32, 4;
	add.s64 	%rd59, %rd2, %rd58;
	ld.global.f32 	%f57, [%rd59];
	mad.lo.s32 	%r33, %r38, %r18, %r2;
	mul.wide.s32 	%rd60, %r33, 4;
	add.s64 	%rd61, %rd1, %rd60;
	ld.global.f32 	%f58, [%rd61];
	fma.rn.f32 	%f66, %f57, %f58, %f66;
$L__BB0_12:
	ld.param.u64 	%rd65, [_Z12matmul_naivePfS_S_i_param_2];
	add.s32 	%r34, %r3, %r2;
	cvta.to.global.u64 	%rd62, %rd65;
	mul.wide.s32 	%rd63, %r34, 4;
	add.s64 	%rd64, %rd62, %rd63;
	st.global.f32 	[%rd64], %f66;
$L__BB0_13:
	ret;

}
	// .globl	_Z13matmul_sharedPfS_S_i
.visible .entry _Z13matmul_sharedPfS_S_i(
	.param .u64 .ptr .align 1 _Z13matmul_sharedPfS_S_i_param_0,
	.param .u64 .ptr .align 1 _Z13matmul_sharedPfS_S_i_param_1,
	.param .u64 .ptr .align 1 _Z13matmul_sharedPfS_S_i_param_2,
	.param .u32 _Z13matmul_sharedPfS_S_i_param_3
)
{
	.reg .pred 	%p<10>;
	.reg .b32 	%r<42>;
	.reg .b32 	%f<63>;
	.reg .b64 	%rd<13>;
	// demoted variable
	.shared .align 4 .b8 _ZZ13matmul_sharedPfS_S_iE2As[1024];
	// demoted variable
	.shared .align 4 .b8 _ZZ13matmul_sharedPfS_S_iE2Bs[1024];
	ld.param.u64 	%rd4, [_Z13matmul_sharedPfS_S_i_param_0];
	ld.param.u64 	%rd5, [_Z13matmul_sharedPfS_S_i_param_1];
	ld.param.u64 	%rd6, [_Z13matmul_sharedPfS_S_i_param_2];
	ld.param.u32 	%r24, [_Z13matmul_sharedPfS_S_i_param_3];
	mov.u32 	%r25, %ctaid.x;
	mov.u32 	%r26, %ctaid.y;
	mov.u32 	%r37, %tid.x;
	mov.u32 	%r39, %tid.y;
	shl.b32 	%r27, %r26, 4;
	add.s32 	%r3, %r27, %r39;
	shl.b32 	%r4, %r25, 4;
	add.s32 	%r5, %r4, %r37;
	setp.lt.s32 	%p1, %r24, 1;
	mov.f32 	%f62, 0f00000000;
	@%p1 bra 	$L__BB1_7;
	add.s32 	%r28, %r24, 15;
	shr.u32 	%r29, %r28, 4;
	shl.b32 	%r30, %r39, 6;
	mov.u32 	%r31, _ZZ13matmul_sharedPfS_S_iE2As;
	add.s32 	%r6, %r31, %r30;
	shl.b32 	%r32, %r37, 2;
	add.s32 	%r7, %r6, %r32;
	mov.u32 	%r33, _ZZ13matmul_sharedPfS_S_iE2Bs;
	add.s32 	%r9, %r33, %r32;
	add.s32 	%r8, %r9, %r30;
	neg.s32 	%r41, %r29;
	mad.lo.s32 	%r34, %r39, %r24, %r37;
	add.s32 	%r40, %r34, %r4;
	shl.b32 	%r12, %r24, 4;
	mad.lo.s32 	%r38, %r24, %r3, %r37;
	cvta.to.global.u64 	%rd1, %rd4;
	cvta.to.global.u64 	%rd2, %rd5;
	mov.f32 	%f62, 0f00000000;
$L__BB1_2:
	setp.ge.u32 	%p2, %r3, %r24;
	mul.wide.s32 	%rd7, %r38, 4;
	add.s64 	%rd3, %rd1, %rd7;
	setp.ge.s32 	%p3, %r37, %r24;
	mov.f32 	%f60, 0f00000000;
	or.pred  	%p4, %p2, %p3;
	@%p4 bra 	$L__BB1_4;
	ld.global.f32 	%f60, [%rd3];
$L__BB1_4:
	setp.ge.u32 	%p5, %r5, %r24;
	st.shared.f32 	[%r7], %f60;
	setp.ge.s32 	%p6, %r39, %r24;
	mov.f32 	%f61, 0f00000000;
	or.pred  	%p7, %p5, %p6;
	@%p7 bra 	$L__BB1_6;
	mul.wide.u32 	%rd8, %r40, 4;
	add.s64 	%rd9, %rd2, %rd8;
	ld.global.f32 	%f61, [%rd9];
$L__BB1_6:
	st.shared.f32 	[%r8], %f61;
	bar.sync 	0;
	ld.shared.f32 	%f12, [%r6];
	ld.shared.f32 	%f13, [%r9];
	fma.rn.f32 	%f14, %f12, %f13, %f62;
	ld.shared.f32 	%f15, [%r6+4];
	ld.shared.f32 	%f16, [%r9+64];
	fma.rn.f32 	%f17, %f15, %f16, %f14;
	ld.shared.f32 	%f18, [%r6+8];
	ld.shared.f32 	%f19, [%r9+128];
	fma.rn.f32 	%f20, %f18, %f19, %f17;
	ld.shared.f32 	%f21, [%r6+12];
	ld.shared.f32 	%f22, [%r9+192];
	fma.rn.f32 	%f23, %f21, %f22, %f20;
	ld.shared.f32 	%f24, [%r6+16];
	ld.shared.f32 	%f25, [%r9+256];
	fma.rn.f32 	%f26, %f24, %f25, %f23;
	ld.shared.f32 	%f27, [%r6+20];
	ld.shared.f32 	%f28, [%r9+320];
	fma.rn.f32 	%f29, %f27, %f28, %f26;
	ld.shared.f32 	%f30, [%r6+24];
	ld.shared.f32 	%f31, [%r9+384];
	fma.rn.f32 	%f32, %f30, %f31, %f29;
	ld.shared.f32 	%f33, [%r6+28];
	ld.shared.f32 	%f34, [%r9+448];
	fma.rn.f32 	%f35, %f33, %f34, %f32;
	ld.shared.f32 	%f36, [%r6+32];
	ld.shared.f32 	%f37, [%r9+512];
	fma.rn.f32 	%f38, %f36, %f37, %f35;
	ld.shared.f32 	%f39, [%r6+36];
	ld.shared.f32 	%f40, [%r9+576];
	fma.rn.f32 	%f41, %f39, %f40, %f38;
	ld.shared.f32 	%f42, [%r6+40];
	ld.shared.f32 	%f43, [%r9+640];
	fma.rn.f32 	%f44, %f42, %f43, %f41;
	ld.shared.f32 	%f45, [%r6+44];
	ld.shared.f32 	%f46, [%r9+704];
	fma.rn.f32 	%f47, %f45, %f46, %f44;
	ld.shared.f32 	%f48, [%r6+48];
	ld.shared.f32 	%f49, [%r9+768];
	fma.rn.f32 	%f50, %f48, %f49, %f47;
	ld.shared.f32 	%f51, [%r6+52];
	ld.shared.f32 	%f52, [%r9+832];
	fma.rn.f32 	%f53, %f51, %f52, %f50;
	ld.shared.f32 	%f54, [%r6+56];
	ld.shared.f32 	%f55, [%r9+896];
	fma.rn.f32 	%f56, %f54, %f55, %f53;
	ld.shared.f32 	%f57, [%r6+60];
	ld.shared.f32 	%f58, [%r9+960];
	fma.rn.f32 	%f62, %f57, %f58, %f56;
	bar.sync 	0;
	add.s32 	%r41, %r41, 1;
	setp.ne.s32 	%p8, %r41, 0;
	add.s32 	%r40, %r40, %r12;
	add.s32 	%r39, %r39, 16;
	add.s32 	%r38, %r38, 16;
	add.s32 	%r37, %r37, 16;
	@%p8 bra 	$L__BB1_2;
$L__BB1_7:
	max.s32 	%r35, %r3, %r5;
	setp.ge.s32 	%p9, %r35, %r24;
	@%p9 bra 	$L__BB1_9;
	mad.lo.s32 	%r36, %r24, %r3, %r5;
	cvta.to.global.u64 	%rd10, %rd6;
	mul.wide.u32 	%rd11, %r36, 4;
	add.s64 	%rd12, %rd10, %rd11;
	st.global.f32 	[%rd12], %f62;
$L__BB1_9:
	ret;

}
	// .globl	_Z27demonstrate_warp_divergencePfi
.visible .entry _Z27demonstrate_warp_divergencePfi(
	.param .u64 .ptr .align 1 _Z27demonstrate_warp_divergencePfi_param_0,
	.param .u32 _Z27demonstrate_warp_divergencePfi_param_1
)
{
	.reg .pred 	%p<3>;
	.reg .b32 	%r<7>;
	.reg .b32 	%f<104>;
	.reg .b64 	%rd<7>;

	ld.param.u64 	%rd2, [_Z27demonstrate_warp_divergencePfi_param_0];
	ld.param.u32 	%r3, [_Z27demonstrate_warp_divergencePfi_param_1];
	cvta.to.global.u64 	%rd1, %rd2;
	mov.u32 	%r4, %ctaid.x;
	mov.u32 	%r5, %ntid.x;
	mov.u32 	%r1, %tid.x;
	mad.lo.s32 	%r2, %r4, %r5, %r1;
	setp.ge.s32 	%p1, %r2, %r3;
	@%p1 bra 	$L__BB2_4;
	and.b32  	%r6, %r1, 1;
	setp.eq.b32 	%p2, %r6, 1;
	@%p2 bra 	$L__BB2_3;
	mul.wide.s32 	%rd5, %r2, 4;
	add.s64 	%rd6, %rd1, %rd5;
	ld.global.f32 	%f3, [%rd6];
	fma.rn.f32 	%f4, %f3, 0f3F8020C5, 0f3A83126F;
	fma.rn.f32 	%f5, %f4, 0f3F8020C5, 0f3A83126F;
	fma.rn.f32 	%f6, %f5, 0f3F8020C5, 0f3A83126F;
	fma.rn.f32 	%f7, %f6, 0f3F8020C5, 0f3A83126F;
	fma.rn.f32 	%f8, %f7, 0f3F8020C5, 0f3A83126F;
	fma.rn.f32 	%f9, %f8, 0f3F8020C5, 0f3A83126F;
	fma.rn.f32 	%f10, %f9, 0f3F8020C5, 0f3A83126F;
	fma.rn.f32 	%f11, %f10, 0f3F8020C5, 0f3A83126F;
	fma.rn.f32 	%f12, %f11, 0f3F8020C5, 0f3A83126F;
	fma.rn.f32 	%f13, %f12, 0f3F8020C5, 0f3A83126F;
	fma.rn.f32 	%f14, %f13, 0f3F8020C5, 0f3A83126F;
	fma.rn.f32 	%f15, %f14, 0f3F8020C5, 0f3A83126F;
	fma.rn.f32 	%f16, %f15, 0f3F8020C5, 0f3A83126F;
	fma.rn.f32 	%f17, %f16, 0f3F8020C5, 0f3A83126F;
	fma.rn.f32 	%f18, %f17, 0f3F8020C5, 0f3A83126F;
	fma.rn.f32 	%f19, %f18, 0f3F8020C5, 0f3A83126F;
	fma.rn.f32 	%f20, %f19, 0f3F8020C5, 0f3A83126F;
	fma.rn.f32 	%f21, %f20, 0f3F8020C5, 0f3A83126F;
	fma.rn.f32 	%f22, %f21, 0f3F8020C5, 0f3A83126F;
	fma.rn.f32 	%f23, %f22, 0f3F8020C5, 0f3A83126F;
	fma.rn.f32 	%f24, %f23, 0f3F8020C5, 0f3A83126F;
	fma.rn.f32 	%f25, %f24, 0f3F8020C5, 0f3A83126F;
	fma.rn.f32 	%f26, %f25, 0f3F8020C5, 0f3A83126F;
	fma.rn.f32 	%f27, %f26, 0f3F8020C5, 0f3A83126F;
	fma.rn.f32 	%f28, %f27, 0f3F8020C5, 0f3A83126F;
	fma.rn.f32 	%f29, %f28, 0f3F8020C5, 0f3A83126F;
	fma.rn.f32 	%f30, %f29, 0f3F8020C5, 0f3A83126F;
	fma.rn.f32 	%f31, %f30, 0f3F8020C5, 0f3A83126F;
	fma.rn.f32 	%f32, %f31, 0f3F8020C5, 0f3A83126F;
	fma.rn.f32 	%f33, %f32, 0f3F8020C5, 0f3A83126F;
	fma.rn.f32 	%f34, %f33, 0f3F8020C5, 0f3A83126F;
	fma.rn.f32 	%f35, %f34, 0f3F8020C5, 0f3A83126F;
	fma.rn.f32 	%f36, %f35, 0f3F8020C5, 0f3A83126F;
	fma.rn.f32 	%f37, %f36, 0f3F8020C5, 0f3A83126F;
	fma.rn.f32 	%f38, %f37, 0f3F8020C5, 0f3A83126F;
	fma.rn.f32 	%f39, %f38, 0f3F8020C5, 0f3A83126F;
	fma.rn.f32 	%f40, %f39, 0f3F8020C5, 0f3A83126F;
	fma.rn.f32 	%f41, %f40, 0f3F8020C5, 0f3A83126F;
	fma.rn.f32 	%f42, %f41, 0f3F8020C5, 0f3A83126F;
	fma.rn.f32 	%f43, %f42, 0f3F8020C5, 0f3A83126F;
	fma.rn.f32 	%f44, %f43, 0f3F8020C5, 0f3A83126F;
	fma.rn.f32 	%f45, %f44, 0f3F8020C5, 0f3A83126F;
	fma.rn.f32 	%f46, %f45, 0f3F8020C5, 0f3A83126F;
	fma.rn.f32 	%f47, %f46, 0f3F8020C5, 0f3A83126F;
	fma.rn.f32 	%f48, %f47, 0f3F8020C5, 0f3A83126F;
	fma.rn.f32 	%f49, %f48, 0f3F8020C5, 0f3A83126F;
	fma.rn.f32 	%f50, %f49, 0f3F8020C5, 0f3A83126F;
	fma.rn.f32 	%f51, %f50, 0f3F8020C5, 0f3A83126F;
	fma.rn.f32 	%f52, %f51, 0f3F8020C5, 0f3A83126F;
	fma.rn.f32 	%f53, %f52, 0f3F8020C5, 0f3A83126F;
	fma.rn.f32 	%f54, %f53, 0f3F8020C5, 0f3A83126F;
	fma.rn.f32 	%f55, %f54, 0f3F8020C5, 0f3A83126F;
	fma.rn.f32 	%f56, %f55, 0f3F8020C5, 0f3A83126F;
	fma.rn.f32 	%f57, %f56, 0f3F8020C5, 0f3A83126F;
	fma.rn.f32 	%f58, %f57, 0f3F8020C5, 0f3A83126F;
	fma.rn.f32 	%f59, %f58, 0f3F8020C5, 0f3A83126F;
	fma.rn.f32 	%f60, %f59, 0f3F8020C5, 0f3A83126F;
	fma.rn.f32 	%f61, %f60, 0f3F8020C5, 0f3A83126F;
	fma.rn.f32 	%f62, %f61, 0f3F8020C5, 0f3A83126F;
	fma.rn.f32 	%f63, %f62, 0f3F8020C5, 0f3A83126F;
	fma.rn.f32 	%f64, %f63, 0f3F8020C5, 0f3A83126F;
	fma.rn.f32 	%f65, %f64, 0f3F8020C5, 0f3A83126F;
	fma.rn.f32 	%f66, %f65, 0f3F8020C5, 0f3A83126F;
	fma.rn.f32 	%f67, %f66, 0f3F8020C5, 0f3A83126F;
	fma.rn.f32 	%f68, %f67, 0f3F8020C5, 0f3A83126F;
	fma.rn.f32 	%f69, %f68, 0f3F8020C5, 0f3A83126F;
	fma.rn.f32 	%f70, %f69, 0f3F8020C5, 0f3A83126F;
	fma.rn.f32 	%f71, %f70, 0f3F8020C5, 0f3A83126F;
	fma.rn.f32 	%f72, %f71, 0f3F8020C5, 0f3A83126F;
	fma.rn.f32 	%f73, %f72, 0f3F8020C5, 0f3A83126F;
	fma.rn.f32 	%f74, %f73, 0f3F8020C5, 0f3A83126F;
	fma.rn.f32 	%f75, %f74, 0f3F8020C5, 0f3A83126F;
	fma.rn.f32 	%f76, %f75, 0f3F8020C5, 0f3A83126F;
	fma.rn.f32 	%f77, %f76, 0f3F8020C5, 0f3A83126F;
	fma.rn.f32 	%f78, %f77, 0f3F8020C5, 0f3A83126F;
	fma.rn.f32 	%f79, %f78, 0f3F8020C5, 0f3A83126F;
	fma.rn.f32 	%f80, %f79, 0f3F8020C5, 0f3A83126F;
	fma.rn.f32 	%f81, %f80, 0f3F8020C5, 0f3A83126F;
	fma.rn.f32 	%f82, %f81, 0f3F8020C5, 0f3A83126F;
	fma.rn.f32 	%f83, %f82, 0f3F8020C5, 0f3A83126F;
	fma.rn.f32 	%f84, %f83, 0f3F8020C5, 0f3A83126F;
	fma.rn.f32 	%f85, %f84, 0f3F8020C5, 0f3A83126F;
	fma.rn.f32 	%f86, %f85, 0f3F8020C5, 0f3A83126F;
	fma.rn.f32 	%f87, %f86, 0f3F8020C5, 0f3A83126F;
	fma.rn.f32 	%f88, %f87, 0f3F8020C5, 0f3A83126F;
	fma.rn.f32 	%f89, %f88, 0f3F8020C5, 0f3A83126F;
	fma.rn.f32 	%f90, %f89, 0f3F8020C5, 0f3A83126F;
	fma.rn.f32 	%f91, %f90, 0f3F8020C5, 0f3A83126F;
	fma.rn.f32 	%f92, %f91, 0f3F8020C5, 0f3A83126F;
	fma.rn.f32 	%f93, %f92, 0f3F8020C5, 0f3A83126F;
	fma.rn.f32 	%f94, %f93, 0f3F8020C5, 0f3A83126F;
	fma.rn.f32 	%f95, %f94, 0f3F8020C5, 0f3A83126F;
	fma.rn.f32 	%f96, %f95, 0f3F8020C5, 0f3A83126F;
	fma.rn.f32 	%f97, %f96, 0f3F8020C5, 0f3A83126F;
	fma.rn.f32 	%f98, %f97, 0f3F8020C5, 0f3A83126F;
	fma.rn.f32 	%f99, %f98, 0f3F8020C5, 0f3A83126F;
	fma.rn.f32 	%f100, %f99, 0f3F8020C5, 0f3A83126F;
	fma.rn.f32 	%f101, %f100, 0f3F8020C5, 0f3A83126F;
	fma.rn.f32 	%f102, %f101, 0f3F8020C5, 0f3A83126F;
	fma.rn.f32 	%f103, %f102, 0f3F8020C5, 0f3A83126F;
	st.global.f32 	[%rd6], %f103;
	bra.uni 	$L__BB2_4;
$L__BB2_3:
	mul.wide.s32 	%rd3, %r2, 4;
	add.s64 	%rd4, %rd1, %rd3;
	ld.global.f32 	%f1, [%rd4];
	add.f32 	%f2, %f1, 0f3F800000;
	st.global.f32 	[%rd4], %f2;
$L__BB2_4:
	bar.sync 	0;
	ret;

}
	// .globl	_Z26demonstrate_warp_optimizedPfi
.visible .entry _Z26demonstrate_warp_optimizedPfi(
	.param .u64 .ptr .align 1 _Z26demonstrate_warp_optimizedPfi_param_0,
	.param .u32 _Z26demonstrate_warp_optimizedPfi_param_1
)
{
	.reg .pred 	%p<3>;
	.reg .b32 	%r<11>;
	.reg .b32 	%f<104>;
	.reg .b64 	%rd<7>;

	ld.param.u64 	%rd2, [_Z26demonstrate_warp_optimizedPfi_param_0];
	ld.param.u32 	%r2, [_Z26demonstrate_warp_optimizedPfi_param_1];
	cvta.to.global.u64 	%rd1, %rd2;
	mov.u32 	%r3, %ctaid.x;
	mov.u32 	%r4, %ntid.x;
	mov.u32 	%r5, %tid.x;
	mad.lo.s32 	%r1, %r3, %r4, %r5;
	setp.ge.s32 	%p1, %r1, %r2;
	@%p1 bra 	$L__BB3_4;
	shr.s32 	%r6, %r1, 31;
	shr.u32 	%r7, %r6, 27;
	add.s32 	%r8, %r1, %r7;
	shr.u32 	%r9, %r8, 5;
	and.b32  	%r10, %r9, 1;
	setp.eq.b32 	%p2, %r10, 1;
	@%p2 bra 	$L__BB3_3;
	mul.wide.s32 	%rd5, %r1, 4;
	add.s64 	%rd6, %rd1, %rd5;
	ld.global.f32 	%f3, [%rd6];
	fma.rn.f32 	%f4, %f3, 0f3F8020C5, 0f3A83126F;
	fma.rn.f32 	%f5, %f4, 0f3F8020C5, 0f3A83126F;
	fma.rn.f32 	%f6, %f5, 0f3F8020C5, 0f3A83126F;
	fma.rn.f32 	%f7, %f6, 0f3F8020C5, 0f3A83126F;
	fma.rn.f32 	%f8, %f7, 0f3F8020C5, 0f3A83126F;
	fma.rn.f32 	%f9, %f8, 0f3F8020C5, 0f3A83126F;
	fma.rn.f32 	%f10, %f9, 0f3F8020C5, 0f3A83126F;
	fma.rn.f32 	%f11, %f10, 0f3F8020C5, 0f3A83126F;
	fma.rn.f32 	%f12, %f11, 0f3F8020C5, 0f3A83126F;
	fma.rn.f32 	%f13, %f12, 0f3F8020C5, 0f3A83126F;
	fma.rn.f32 	%f14, %f13, 0f3F8020C5, 0f3A83126F;
	fma.rn.f32 	%f15, %f14, 0f3F8020C5, 0f3A83126F;
	fma.rn.f32 	%f16, %f15, 0f3F8020C5, 0f3A83126F;
	fma.rn.f32 	%f17, %f16, 0f3F8020C5, 0f3A83126F;
	fma.rn.f32 	%f18, %f17, 0f3F8020C5, 0f3A83126F;
	fma.rn.f32 	%f19, %f18, 0f3F8020C5, 0f3A83126F;
	fma.rn.f32 	%f20, %f19, 0f3F8020C5, 0f3A83126F;
	fma.rn.f32 	%f21, %f20, 0f3F8020C5, 0f3A83126F;
	fma.rn.f32 	%f22, %f21, 0f3F8020C5, 0f3A83126F;
	fma.rn.f32 	%f23, %f22, 0f3F8020C5, 0f3A83126F;
	fma.rn.f32 	%f24, %f23, 0f3F8020C5, 0f3A83126F;
	fma.rn.f32 	%f25, %f24, 0f3F8020C5, 0f3A83126F;
	fma.rn.f32 	%f26, %f25, 0f3F8020C5, 0f3A83126F;
	fma.rn.f32 	%f27, %f26, 0f3F8020C5, 0f3A83126F;
	fma.rn.f32 	%f28, %f27, 0f3F8020C5, 0f3A83126F;
	fma.rn.f32 	%f29, %f28, 0f3F8020C5, 0f3A83126F;
	fma.rn.f32 	%f30, %f29, 0f3F8020C5, 0f3A83126F;
	fma.rn.f32 	%f31, %f30, 0f3F8020C5, 0f3A83126F;
	fma.rn.f32 	%f32, %f31, 0f3F8020C5, 0f3A83126F;
	fma.rn.f32 	%f33, %f32, 0f3F8020C5, 0f3A83126F;
	fma.rn.f32 	%f34, %f33, 0f3F8020C5, 0f3A83126F;
	fma.rn.f32 	%f35, %f34, 0f3F8020C5, 0f3A83126F;
	fma.rn.f32 	%f36, %f35, 0f3F8020C5, 0f3A83126F;
	fma.rn.f32 	%f37, %f36, 0f3F8020C5, 0f3A83126F;
	fma.rn.f32 	%f38, %f37, 0f3F8020C5, 0f3A83126F;
	fma.rn.f32 	%f39, %f38, 0f3F8020C5, 0f3A83126F;
	fma.rn.f32 	%f40, %f39, 0f3F8020C5, 0f3A83126F;
	fma.rn.f32 	%f41, %f40, 0f3F8020C5, 0f3A83126F;
	fma.rn.f32 	%f42, %f41, 0f3F8020C5, 0f3A83126F;
	fma.rn.f32 	%f43, %f42, 0f3F8020C5, 0f3A83126F;
	fma.rn.f32 	%f44, %f43, 0f3F8020C5, 0f3A83126F;
	fma.rn.f32 	%f45, %f44, 0f3F8020C5, 0f3A83126F;
	fma.rn.f32 	%f46, %f45, 0f3F8020C5, 0f3A83126F;
	fma.rn.f32 	%f47, %f46, 0f3F8020C5, 0f3A83126F;
	fma.rn.f32 	%f48, %f47, 0f3F8020C5, 0f3A83126F;
	fma.rn.f32 	%f49, %f48, 0f3F8020C5, 0f3A83126F;
	fma.rn.f32 	%f50, %f49, 0f3F8020C5, 0f3A83126F;
	fma.rn.f32 	%f51, %f50, 0f3F8020C5, 0f3A83126F;
	fma.rn.f32 	%f52, %f51, 0f3F8020C5, 0f3A83126F;
	fma.rn.f32 	%f53, %f52, 0f3F8020C5, 0f3A83126F;
	fma.rn.f32 	%f54, %f53, 0f3F8020C5, 0f3A83126F;
	fma.rn.f32 	%f55, %f54, 0f3F8020C5, 0f3A83126F;
	fma.rn.f32 	%f56, %f55, 0f3F8020C5, 0f3A83126F;
	fma.rn.f32 	%f57, %f56, 0f3F8020C5, 0f3A83126F;
	fma.rn.f32 	%f58, %f57, 0f3F8020C5, 0f3A83126F;
	fma.rn.f32 	%f59, %f58, 0f3F8020C5, 0f3A83126F;
	fma.rn.f32 	%f60, %f59, 0f3F8020C5, 0f3A83126F;
	fma.rn.f32 	%f61, %f60, 0f3F8020C5, 0f3A83126F;
	fma.rn.f32 	%f62, %f61, 0f3F8020C5, 0f3A83126F;
	fma.rn.f32 	%f63, %f62, 0f3F8020C5, 0f3A83126F;
	fma.rn.f32 	%f64, %f63, 0f3F8020C5, 0f3A83126F;
	fma.rn.f32 	%f65, %f64, 0f3F8020C5, 0f3A83126F;
	fma.rn.f32 	%f66, %f65, 0f3F8020C5, 0f3A83126F;
	fma.rn.f32 	%f67, %f66, 0f3F8020C5, 0f3A83126F;
	fma.rn.f32 	%f68, %f67, 0f3F8020C5, 0f3A83126F;
	fma.rn.f32 	%f69, %f68, 0f3F8020C5, 0f3A83126F;
	fma.rn.f32 	%f70, %f69, 0f3F8020C5, 0f3A83126F;
	fma.rn.f32 	%f71, %f70, 0f3F8020C5, 0f3A83126F;
	fma.rn.f32 	%f72, %f71, 0f3F8020C5, 0f3A83126F;
	fma.rn.f32 	%f73, %f72, 0f3F8020C5, 0f3A83126F;
	fma.rn.f32 	%f74, %f73, 0f3F8020C5, 0f3A83126F;
	fma.rn.f32 	%f75, %f74, 0f3F8020C5, 0f3A83126F;
	fma.rn.f32 	%f76, %f75, 0f3F8020C5, 0f3A83126F;
	fma.rn.f32 	%f77, %f76, 0f3F8020C5, 0f3A83126F;
	fma.rn.f32 	%f78, %f77, 0f3F8020C5, 0f3A83126F;
	fma.rn.f32 	%f79, %f78, 0f3F8020C5, 0f3A83126F;
	fma.rn.f32 	%f80, %f79, 0f3F8020C5, 0f3A83126F;
	fma.rn.f32 	%f81, %f80, 0f3F8020C5, 0f3A83126F;
	fma.rn.f32 	%f82, %f81, 0f3F8020C5, 0f3A83126F;
	fma.rn.f32 	%f83, %f82, 0f3F8020C5, 0f3A83126F;
	fma.rn.f32 	%f84, %f83, 0f3F8020C5, 0f3A83126F;
	fma.rn.f32 	%f85, %f84, 0f3F8020C5, 0f3A83126F;
	fma.rn.f32 	%f86, %f85, 0f3F8020C5, 0f3A83126F;
	fma.rn.f32 	%f87, %f86, 0f3F8020C5, 0f3A83126F;
	fma.rn.f32 	%f88, %f87, 0f3F8020C5, 0f3A83126F;
	fma.rn.f32 	%f89, %f88, 0f3F8020C5, 0f3A83126F;
	fma.rn.f32 	%f90, %f89, 0f3F8020C5, 0f3A83126F;
	fma.rn.f32 	%f91, %f90, 0f3F8020C5, 0f3A83126F;
	fma.rn.f32 	%f92, %f91, 0f3F8020C5, 0f3A83126F;
	fma.rn.f32 	%f93, %f92, 0f3F8020C5, 0f3A83126F;
	fma.rn.f32 	%f94, %f93, 0f3F8020C5, 0f3A83126F;
	fma.rn.f32 	%f95, %f94, 0f3F8020C5, 0f3A83126F;
	fma.rn.f32 	%f96, %f95, 0f3F8020C5, 0f3A83126F;
	fma.rn.f32 	%f97, %f96, 0f3F8020C5, 0f3A83126F;
	fma.rn.f32 	%f98, %f97, 0f3F8020C5, 0f3A83126F;
	fma.rn.f32 	%f99, %f98, 0f3F8020C5, 0f3A83126F;
	fma.rn.f32 	%f100, %f99, 0f3F8020C5, 0f3A83126F;
	fma.rn.f32 	%f101, %f100, 0f3F8020C5, 0f3A83126F;
	fma.rn.f32 	%f102, %f101, 0f3F8020C5, 0f3A83126F;
	fma.rn.f32 	%f103, %f102, 0f3F8020C5, 0f3A83126F;
	st.global.f32 	[%rd6], %f103;
	bra.uni 	$L__BB3_4;
$L__BB3_3:
	mul.wide.s32 	%rd3, %r1, 4;
	add.s64 	%rd4, %rd1, %rd3;
	ld.global.f32 	%f1, [%rd4];
	add.f32 	%f2, %f1, 0f3F800000;
	st.global.f32 	[%rd4], %f2;
$L__BB3_4:
	bar.sync 	0;
	ret;

}


// ===== COMPILED SASS (sm_100) =====

	.target	sm_100

	.elftype	@"ET_EXEC"


//--------------------- .note.nv.tkinfo           --------------------------
	.section	.note.nv.tkinfo,"",@"SHT_NOTE"
	.sectionflags	@"SHF_NOTE_NV_TKINFO"
	.tkinfo
        /*0018*/ 	.word	0x00000002
        /*0030*/ 	.string	""
        /*0030*/ 	.string	"ptxas"
        /*0030*/ 	.string	"Cuda compilation tools, release 13.0, V13.0.88"
        /*0030*/ 	.string	"Build cuda_13.0.r13.0/compiler.36424714_0"
        /*0030*/ 	.string	"-arch sm_100 -m 64 "



//--------------------- .note.nv.cuinfo           --------------------------
	.section	.note.nv.cuinfo,"",@"SHT_NOTE"
	.sectionflags	@"SHF_NOTE_NV_CUINFO"
        /*0018*/ 	.short	0x0002
        /*001a*/ 	.short	0x0064
        /*001c*/ 	.short	0x0082
	.zero		2


//--------------------- .nv.info                  --------------------------
	.section	.nv.info,"",@"SHT_CUDA_INFO"
	.align	4


	//----- nvinfo : EIATTR_REGCOUNT
	.align		4
        /*0000*/ 	.byte	0x04, 0x2f
        /*0002*/ 	.short	(.L_1 - .L_0)
	.align		4
.L_0:
        /*0004*/ 	.word	index@(_Z12matmul_naivePfS_S_i)
        /*0008*/ 	.word	0x0000001e


	//----- nvinfo : EIATTR_FRAME_SIZE
	.align		4
.L_1:
        /*000c*/ 	.byte	0x04, 0x11
        /*000e*/ 	.short	(.L_3 - .L_2)
	.align		4
.L_2:
        /*0010*/ 	.word	index@(_Z12matmul_naivePfS_S_i)
        /*0014*/ 	.word	0x00000000


	//----- nvinfo : EIATTR_REGCOUNT
	.align		4
.L_3:
        /*0018*/ 	.byte	0x04, 0x2f
        /*001a*/ 	.short	(.L_5 - .L_4)
	.align		4
.L_4:
        /*001c*/ 	.word	index@(_Z13matmul_sharedPfS_S_i)
        /*0020*/ 	.word	0x00000020


	//----- nvinfo : EIATTR_FRAME_SIZE
	.align		4
.L_5:
        /*0024*/ 	.byte	0x04, 0x11
        /*0026*/ 	.short	(.L_7 - .L_6)
	.align		4
.L_6:
        /*0028*/ 	.word	index@(_Z13matmul_sharedPfS_S_i)
        /*002c*/ 	.word	0x00000000


	//----- nvinfo : EIATTR_REGCOUNT
	.align		4
.L_7:
        /*0030*/ 	.byte	0x04, 0x2f
        /*0032*/ 	.short	(.L_9 - .L_8)
	.align		4
.L_8:
        /*0034*/ 	.word	index@(_Z27demonstrate_warp_divergencePfi)
        /*0038*/ 	.word	0x0000000a


	//----- nvinfo : EIATTR_FRAME_SIZE
	.align		4
.L_9:
        /*003c*/ 	.byte	0x04, 0x11
        /*003e*/ 	.short	(.L_11 - .L_10)
	.align		4
.L_10:
        /*0040*/ 	.word	index@(_Z27demonstrate_warp_divergencePfi)
        /*0044*/ 	.word	0x00000000


	//----- nvinfo : EIATTR_REGCOUNT
	.align		4
.L_11:
        /*0048*/ 	.byte	0x04, 0x2f
        /*004a*/ 	.short	(.L_13 - .L_12)
	.align		4
.L_12:
        /*004c*/ 	.word	index@(_Z26demonstrate_warp_optimizedPfi)
        /*0050*/ 	.word	0x0000000a


	//----- nvinfo : EIATTR_FRAME_SIZE
	.align		4
.L_13:
        /*0054*/ 	.byte	0x04, 0x11
        /*0056*/ 	.short	(.L_15 - .L_14)
	.align		4
.L_14:
        /*0058*/ 	.word	index@(_Z26demonstrate_warp_optimizedPfi)
        /*005c*/ 	.word	0x00000000


	//----- nvinfo : EIATTR_MIN_STACK_SIZE
	.align		4
.L_15:
        /*0060*/ 	.byte	0x04, 0x12
        /*0062*/ 	.short	(.L_17 - .L_16)
	.align		4
.L_16:
        /*0064*/ 	.word	index@(_Z26demonstrate_warp_optimizedPfi)
        /*0068*/ 	.word	0x00000000


	//----- nvinfo : EIATTR_MIN_STACK_SIZE
	.align		4
.L_17:
        /*006c*/ 	.byte	0x04, 0x12
        /*006e*/ 	.short	(.L_19 - .L_18)
	.align		4
.L_18:
        /*0070*/ 	.word	index@(_Z27demonstrate_warp_divergencePfi)
        /*0074*/ 	.word	0x00000000


	//----- nvinfo : EIATTR_MIN_STACK_SIZE
	.align		4
.L_19:
        /*0078*/ 	.byte	0x04, 0x12
        /*007a*/ 	.short	(.L_21 - .L_20)
	.align		4
.L_20:
        /*007c*/ 	.word	index@(_Z13matmul_sharedPfS_S_i)
        /*0080*/ 	.word	0x00000000


	//----- nvinfo : EIATTR_MIN_STACK_SIZE
	.align		4
.L_21:
        /*0084*/ 	.byte	0x04, 0x12
        /*0086*/ 	.short	(.L_23 - .L_22)
	.align		4
.L_22:
        /*0088*/ 	.word	index@(_Z12matmul_naivePfS_S_i)
        /*008c*/ 	.word	0x00000000
.L_23:


//--------------------- .nv.compat                --------------------------
	.section	.nv.compat,"",@"SHT_CUDA_COMPAT_INFO"
	.align	4
        /*0000*/ 	.byte	0x02, 0x09, 0x00, 0x00, 0x02, 0x02, 0x01, 0x00, 0x02, 0x05, 0x05, 0x00, 0x03, 0x07, 0x01, 0x01
        /*0010*/ 	.byte	0x02, 0x03, 0x00, 0x00, 0x02, 0x06, 0x01, 0x00, 0x04, 0x0b, 0x08, 0x00, 0x09, 0x00, 0x00, 0x00
        /*0020*/ 	.byte	0x00, 0x00, 0x00, 0x00


//--------------------- .nv.info._Z26demonstrate_warp_optimizedPfi --------------------------
	.section	.nv.info._Z26demonstrate_warp_optimizedPfi,"",@"SHT_CUDA_INFO"
	.sectionflags	@""
	.align	4


	//----- nvinfo : EIATTR_CUDA_API_VERSION
	.align		4
        /*0000*/ 	.byte	0x04, 0x37
        /*0002*/ 	.short	(.L_25 - .L_24)
.L_24:
        /*0004*/ 	.word	0x00000082


	//----- nvinfo : EIATTR_KPARAM_INFO
	.align		4
.L_25:
        /*0008*/ 	.byte	0x04, 0x17
        /*000a*/ 	.short	(.L_27 - .L_26)
.L_26:
        /*000c*/ 	.word	0x00000000
        /*0010*/ 	.short	0x0001
        /*0012*/ 	.short	0x0008
        /*0014*/ 	.byte	0x00, 0xf0, 0x11, 0x00


	//----- nvinfo : EIATTR_KPARAM_INFO
	.align		4
.L_27:
        /*0018*/ 	.byte	0x04, 0x17
        /*001a*/ 	.short	(.L_29 - .L_28)
.L_28:
        /*001c*/ 	.word	0x00000000
        /*0020*/ 	.short	0x0000
        /*0022*/ 	.short	0x0000
        /*0024*/ 	.byte	0x00, 0xf5, 0x21, 0x00


	//----- nvinfo : EIATTR_SPARSE_MMA_MASK
	.align		4
.L_29:
        /*0028*/ 	.byte	0x03, 0x50
        /*002a*/ 	.short	0x0000


	//----- nvinfo : EIATTR_MAXREG_COUNT
	.align		4
        /*002c*/ 	.byte	0x03, 0x1b
        /*002e*/ 	.short	0x00ff


	//----- nvinfo : EIATTR_NUM_BARRIERS
	.align		4
        /*0030*/ 	.byte	0x02, 0x4c
        /*0032*/ 	.byte	0x01
	.zero		1


	//----- nvinfo : EIATTR_MERCURY_ISA_VERSION
	.align		4
        /*0034*/ 	.byte	0x03, 0x5f
        /*0036*/ 	.short	0x0101


	//----- nvinfo : EIATTR_VRC_CTA_INIT_COUNT
	.align		4
        /*0038*/ 	.byte	0x02, 0x4a
	.zero		1
	.zero		1


	//----- nvinfo : EIATTR_EXIT_INSTR_OFFSETS
	.align		4
        /*003c*/ 	.byte	0x04, 0x1c
        /*003e*/ 	.short	(.L_31 - .L_30)


	//   ....[0]....
.L_30:
        /*0040*/ 	.word	0x00000850


	//----- nvinfo : EIATTR_CRS_STACK_SIZE
	.align		4
.L_31:
        /*0044*/ 	.byte	0x04, 0x1e
        /*0046*/ 	.short	(.L_33 - .L_32)
.L_32:
        /*0048*/ 	.word	0x00000000


	//----- nvinfo : EIATTR_CBANK_PARAM_SIZE
	.align		4
.L_33:
        /*004c*/ 	.byte	0x03, 0x19
        /*004e*/ 	.short	0x000c


	//----- nvinfo : EIATTR_PARAM_CBANK
	.align		4
        /*0050*/ 	.byte	0x04, 0x0a
        /*0052*/ 	.short	(.L_35 - .L_34)
	.align		4
.L_34:
        /*0054*/ 	.word	index@(.nv.constant0._Z26demonstrate_warp_optimizedPfi)
        /*0058*/ 	.short	0x0380
        /*005a*/ 	.short	0x000c


	//----- nvinfo : EIATTR_SW_WAR
	.align		4
.L_35:
        /*005c*/ 	.byte	0x04, 0x36
        /*005e*/ 	.short	(.L_37 - .L_36)
.L_36:
        /*0060*/ 	.word	0x00000008
.L_37:


//--------------------- .nv.info._Z27demonstrate_warp_divergencePfi --------------------------
	.section	.nv.info._Z27demonstrate_warp_divergencePfi,"",@"SHT_CUDA_INFO"
	.sectionflags	@""
	.align	4


	//----- nvinfo : EIATTR_CUDA_API_VERSION
	.align		4
        /*0000*/ 	.byte	0x04, 0x37
        /*0002*/ 	.short	(.L_39 - .L_38)
.L_38:
        /*0004*/ 	.word	0x00000082


	//----- nvinfo : EIATTR_KPARAM_INFO
	.align		4
.L_39:
        /*0008*/ 	.byte	0x04, 0x17
        /*000a*/ 	.short	(.L_41 - .L_40)
.L_40:
        /*000c*/ 	.word	0x00000000
        /*0010*/ 	.short	0x0001
        /*0012*/ 	.short	0x0008
        /*0014*/ 	.byte	0x00, 0xf0, 0x11, 0x00


	//----- nvinfo : EIATTR_KPARAM_INFO
	.align		4
.L_41:
        /*0018*/ 	.byte	0x04, 0x17
        /*001a*/ 	.short	(.L_43 - .L_42)
.L_42:
        /*001c*/ 	.word	0x00000000
        /*0020*/ 	.short	0x0000
        /*0022*/ 	.short	0x0000
        /*0024*/ 	.byte	0x00, 0xf5, 0x21, 0x00


	//----- nvinfo : EIATTR_SPARSE_MMA_MASK
	.align		4
.L_43:
        /*0028*/ 	.byte	0x03, 0x50
        /*002a*/ 	.short	0x0000


	//----- nvinfo : EIATTR_MAXREG_COUNT
	.align		4
        /*002c*/ 	.byte	0x03, 0x1b
        /*002e*/ 	.short	0x00ff


	//----- nvinfo : EIATTR_NUM_BARRIERS
	.align		4
        /*0030*/ 	.byte	0x02, 0x4c
        /*0032*/ 	.byte	0x01
	.zero		1


	//----- nvinfo : EIATTR_MERCURY_ISA_VERSION
	.align		4
        /*0034*/ 	.byte	0x03, 0x5f
        /*0036*/ 	.short	0x0101


	//----- nvinfo : EIATTR_VRC_CTA_INIT_COUNT
	.align		4
        /*0038*/ 	.byte	0x02, 0x4a
	.zero		1
	.zero		1


	//----- nvinfo : EIATTR_EXIT_INSTR_OFFSETS
	.align		4
        /*003c*/ 	.byte	0x04, 0x1c
        /*003e*/ 	.short	(.L_45 - .L_44)


	//   ....[0]....
.L_44:
        /*0040*/ 	.word	0x00000820


	//----- nvinfo : EIATTR_CRS_STACK_SIZE
	.align		4
.L_45:
        /*0044*/ 	.byte	0x04, 0x1e
        /*0046*/ 	.short	(.L_47 - .L_46)
.L_46:
        /*0048*/ 	.word	0x00000000


	//----- nvinfo : EIATTR_CBANK_PARAM_SIZE
	.align		4
.L_47:
        /*004c*/ 	.byte	0x03, 0x19
        /*004e*/ 	.short	0x000c


	//----- nvinfo : EIATTR_PARAM_CBANK
	.align		4
        /*0050*/ 	.byte	0x04, 0x0a
        /*0052*/ 	.short	(.L_49 - .L_48)
	.align		4
.L_48:
        /*0054*/ 	.word	index@(.nv.constant0._Z27demonstrate_warp_divergencePfi)
        /*0058*/ 	.short	0x0380
        /*005a*/ 	.short	0x000c


	//----- nvinfo : EIATTR_SW_WAR
	.align		4
.L_49:
        /*005c*/ 	.byte	0x04, 0x36
        /*005e*/ 	.short	(.L_51 - .L_50)
.L_50:
        /*0060*/ 	.word	0x00000008
.L_51:


//--------------------- .nv.info._Z13matmul_sharedPfS_S_i --------------------------
	.section	.nv.info._Z13matmul_sharedPfS_S_i,"",@"SHT_CUDA_INFO"
	.sectionflags	@""
	.align	4


	//----- nvinfo : EIATTR_CUDA_API_VERSION
	.align		4
        /*0000*/ 	.byte	0x04, 0x37
        /*0002*/ 	.short	(.L_53 - .L_52)
.L_52:
        /*0004*/ 	.word	0x00000082


	//----- nvinfo : EIATTR_KPARAM_INFO
	.align		4
.L_53:
        /*0008*/ 	.byte	0x04, 0x17
        /*000a*/ 	.short	(.L_55 - .L_54)
.L_54:
        /*000c*/ 	.word	0x00000000
        /*0010*/ 	.short	0x0003
        /*0012*/ 	.short	0x0018
        /*0014*/ 	.byte	0x00, 0xf0, 0x11, 0x00


	//----- nvinfo : EIATTR_KPARAM_INFO
	.align		4
.L_55:
        /*0018*/ 	.byte	0x04, 0x17
        /*001a*/ 	.short	(.L_57 - .L_56)
.L_56:
        /*001c*/ 	.word	0x00000000
        /*0020*/ 	.short	0x0002
        /*0022*/ 	.short	0x0010
        /*0024*/ 	.byte	0x00, 0xf5, 0x21, 0x00


	//----- nvinfo : EIATTR_KPARAM_INFO
	.align		4
.L_57:
        /*0028*/ 	.byte	0x04, 0x17
        /*002a*/ 	.short	(.L_59 - .L_58)
.L_58:
        /*002c*/ 	.word	0x00000000
        /*0030*/ 	.short	0x0001
        /*0032*/ 	.short	0x0008
        /*0034*/ 	.byte	0x00, 0xf5, 0x21, 0x00


	//----- nvinfo : EIATTR_KPARAM_INFO
	.align		4
.L_59:
        /*0038*/ 	.byte	0x04, 0x17
        /*003a*/ 	.short	(.L_61 - .L_60)
.L_60:
        /*003c*/ 	.word	0x00000000
        /*0040*/ 	.short	0x0000
        /*0042*/ 	.short	0x0000
        /*0044*/ 	.byte	0x00, 0xf5, 0x21, 0x00


	//----- nvinfo : EIATTR_SPARSE_MMA_MASK
	.align		4
.L_61:
        /*0048*/ 	.byte	0x03, 0x50
        /*004a*/ 	.short	0x0000


	//----- nvinfo : EIATTR_MAXREG_COUNT
	.align		4
        /*004c*/ 	.byte	0x03, 0x1b
        /*004e*/ 	.short	0x00ff


	//----- nvinfo : EIATTR_NUM_BARRIERS
	.align		4
        /*0050*/ 	.byte	0x02, 0x4c
        /*0052*/ 	.byte	0x01
	.zero		1


	//----- nvinfo : EIATTR_MERCURY_ISA_VERSION
	.align		4
        /*0054*/ 	.byte	0x03, 0x5f
        /*0056*/ 	.short	0x0101


	//----- nvinfo : EIATTR_VRC_CTA_INIT_COUNT
	.align		4
        /*0058*/ 	.byte	0x02, 0x4a
	.zero		1
	.zero		1


	//----- nvinfo : EIATTR_EXIT_INSTR_OFFSETS
	.align		4
        /*005c*/ 	.byte	0x04, 0x1c
        /*005e*/ 	.short	(.L_63 - .L_62)


	//   ....[0]....
.L_62:
        /*0060*/ 	.word	0x000005c0


	//   ....[1]....
        /*0064*/ 	.word	0x00000610


	//----- nvinfo : EIATTR_CBANK_PARAM_SIZE
	.align		4
.L_63:
        /*0068*/ 	.byte	0x03, 0x19
        /*006a*/ 	.short	0x001c


	//----- nvinfo : EIATTR_PARAM_CBANK
	.align		4
        /*006c*/ 	.byte	0x04, 0x0a
        /*006e*/ 	.short	(.L_65 - .L_64)
	.align		4
.L_64:
        /*0070*/ 	.word	index@(.nv.constant0._Z13matmul_sharedPfS_S_i)
        /*0074*/ 	.short	0x0380
        /*0076*/ 	.short	0x001c


	//----- nvinfo : EIATTR_SW_WAR
	.align		4
.L_65:
        /*0078*/ 	.byte	0x04, 0x36
        /*007a*/ 	.short	(.L_67 - .L_66)
.L_66:
        /*007c*/ 	.word	0x00000008
.L_67:


//--------------------- .nv.info._Z12matmul_naivePfS_S_i --------------------------
	.section	.nv.info._Z12matmul_naivePfS_S_i,"",@"SHT_CUDA_INFO"
	.sectionflags	@""
	.align	4


	//----- nvinfo : EIATTR_CUDA_API_VERSION
	.align		4
        /*0000*/ 	.byte	0x04, 0x37
        /*0002*/ 	.short	(.L_69 - .L_68)
.L_68:
        /*0004*/ 	.word	0x00000082


	//----- nvinfo : EIATTR_KPARAM_INFO
	.align		4
.L_69:
        /*0008*/ 	.byte	0x04, 0x17
        /*000a*/ 	.short	(.L_71 - .L_70)
.L_70:
        /*000c*/ 	.word	0x00000000
        /*0010*/ 	.short	0x0003
        /*0012*/ 	.short	0x0018
        /*0014*/ 	.byte	0x00, 0xf0, 0x11, 0x00


	//----- nvinfo : EIATTR_KPARAM_INFO
	.align		4
.L_71:
        /*0018*/ 	.byte	0x04, 0x17
        /*001a*/ 	.short	(.L_73 - .L_72)
.L_72:
        /*001c*/ 	.word	0x00000000
        /*0020*/ 	.short	0x0002
        /*0022*/ 	.short	0x0010
        /*0024*/ 	.byte	0x00, 0xf5, 0x21, 0x00


	//----- nvinfo : EIATTR_KPARAM_INFO
	.align		4
.L_73:
        /*0028*/ 	.byte	0x04, 0x17
        /*002a*/ 	.short	(.L_75 - .L_74)
.L_74:
        /*002c*/ 	.word	0x00000000
        /*0030*/ 	.short	0x0001
        /*0032*/ 	.short	0x0008
        /*0034*/ 	.byte	0x00, 0xf5, 0x21, 0x00


	//----- nvinfo : EIATTR_KPARAM_INFO
	.align		4
.L_75:
        /*0038*/ 	.byte	0x04, 0x17
        /*003a*/ 	.short	(.L_77 - .L_76)
.L_76:
        /*003c*/ 	.word	0x00000000
        /*0040*/ 	.short	0x0000
        /*0042*/ 	.short	0x0000
        /*0044*/ 	.byte	0x00, 0xf5, 0x21, 0x00


	//----- nvinfo : EIATTR_SPARSE_MMA_MASK
	.align		4
.L_77:
        /*0048*/ 	.byte	0x03, 0x50
        /*004a*/ 	.short	0x0000


	//----- nvinfo : EIATTR_MAXREG_COUNT
	.align		4
        /*004c*/ 	.byte	0x03, 0x1b
        /*004e*/ 	.short	0x00ff


	//----- nvinfo : EIATTR_MERCURY_ISA_VERSION
	.align		4
        /*0050*/ 	.byte	0x03, 0x5f
        /*0052*/ 	.short	0x0101


	//----- nvinfo : EIATTR_VRC_CTA_INIT_COUNT
	.align		4
        /*0054*/ 	.byte	0x02, 0x4a
	.zero		1
	.zero		1


	//----- nvinfo : EIATTR_EXIT_INSTR_OFFSETS
	.align		4
        /*0058*/ 	.byte	0x04, 0x1c
        /*005a*/ 	.short	(.L_79 - .L_78)


	//   ....[0]....
.L_78:
        /*005c*/ 	.word	0x000000c0


	//   ....[1]....
        /*0060*/ 	.word	0x00000a90


	//----- nvinfo : EIATTR_CBANK_PARAM_SIZE
	.align		4
.L_79:
        /*0064*/ 	.byte	0x03, 0x19
        /*0066*/ 	.short	0x001c


	//----- nvinfo : EIATTR_PARAM_CBANK
	.align		4
        /*0068*/ 	.byte	0x04, 0x0a
        /*006a*/ 	.short	(.L_81 - .L_80)
	.align		4
.L_80:
        /*006c*/ 	.word	index@(.nv.constant0._Z12matmul_naivePfS_S_i)
        /*0070*/ 	.short	0x0380
        /*0072*/ 	.short	0x001c


	//----- nvinfo : EIATTR_SW_WAR
	.align		4
.L_81:
        /*0074*/ 	.byte	0x04, 0x36
        /*0076*/ 	.short	(.L_83 - .L_82)
.L_82:
        /*0078*/ 	.word	0x00000008
.L_83:


//--------------------- .nv.callgraph             --------------------------
	.section	.nv.callgraph,"",@"SHT_CUDA_CALLGRAPH"
	.align	4
	.sectionentsize	8
	.align		4
        /*0000*/ 	.word	0x00000000
	.align		4
        /*0004*/ 	.word	0xffffffff
	.align		4
        /*0008*/ 	.word	0x00000000
	.align		4
        /*000c*/ 	.word	0xfffffffe
	.align		4
        /*0010*/ 	.word	0x00000000
	.align		4
        /*0014*/ 	.word	0xfffffffd
	.align		4
        /*0018*/ 	.word	0x00000000
	.align		4
        /*001c*/ 	.word	0xfffffffc


//--------------------- .text._Z26demonstrate_warp_optimizedPfi --------------------------
	.section	.text._Z26demonstrate_warp_optimizedPfi,"ax",@progbits
	.align	128
        .global         _Z26demonstrate_warp_optimizedPfi
        .type           _Z26demonstrate_warp_optimizedPfi,@function
        .size           _Z26demonstrate_warp_optimizedPfi,(.L_x_16 - _Z26demonstrate_warp_optimizedPfi)
        .other          _Z26demonstrate_warp_optimizedPfi,@"STO_CUDA_ENTRY STV_DEFAULT"
_Z26demonstrate_warp_optimizedPfi:
.text._Z26demonstrate_warp_optimizedPfi:
[----:B------:R-:W-:Y:S01]  /*0000*/  LDC R1, c[0x0][0x37c] ;  /* 0x0000df00ff017b82 */ /* 0x000fe20000000800 */
[----:B------:R-:W0:Y:S07]  /*0010*/  S2R R0, SR_TID.X ;  /* 0x0000000000007919 */ /* 0x000e2e0000002100 */
[----:B------:R-:W0:Y:S01]  /*0020*/  S2UR UR4, SR_CTAID.X ;  /* 0x00000000000479c3 */ /* 0x000e220000002500 */
[----:B------:R-:W1:Y:S01]  /*0030*/  LDCU UR5, c[0x0][0x388] ;  /* 0x00007100ff0577ac */ /* 0x000e620008000800 */
[----:B------:R-:W-:Y:S06]  /*0040*/  BSSY.RECONVERGENT B0, `(.L_x_0) ;  /* 0x000007f000007945 */ /* 0x000fec0003800200 */
[----:B------:R-:W0:Y:S02]  /*0050*/  LDC R5, c[0x0][0x360] ;  /* 0x0000d800ff057b82 */ /* 0x000e240000000800 */
[----:B0-----:R-:W-:-:S05]  /*0060*/  IMAD R5, R5, UR4, R0 ;  /* 0x0000000405057c24 */ /* 0x001fca000f8e0200 */
[----:B-1----:R-:W-:-:S13]  /*0070*/  ISETP.GE.AND P0, PT, R5, UR5, PT ;  /* 0x0000000505007c0c */ /* 0x002fda000bf06270 */
[----:B------:R-:W-:Y:S05]  /*0080*/  @P0 BRA `(.L_x_1) ;  /* 0x0000000400e80947 */ /* 0x000fea0003800000 */
[----:B------:R-:W-:Y:S01]  /*0090*/  SHF.R.S32.HI R0, RZ, 0x1f, R5 ;  /* 0x0000001fff007819 */ /* 0x000fe20000011405 */
[----:B------:R-:W0:Y:S03]  /*00a0*/  LDC.64 R6, c[0x0][0x358] ;  /* 0x0000d600ff067b82 */ /* 0x000e260000000a00 */
[----:B------:R-:W-:-:S04]  /*00b0*/  LEA.HI R0, R0, R5, RZ, 0x5 ;  /* 0x0000000500007211 */ /* 0x000fc800078f28ff */
[----:B------:R-:W-:-:S04]  /*00c0*/  SHF.R.U32.HI R0, RZ, 0x5, R0 ;  /* 0x00000005ff007819 */ /* 0x000fc80000011600 */
[----:B------:R-:W-:-:S04]  /*00d0*/  LOP3.LUT R0, R0, 0x1, RZ, 0xc0, !PT ;  /* 0x0000000100007812 */ /* 0x000fc800078ec0ff */
[----:B------:R-:W-:-:S13]  /*00e0*/  ISETP.NE.U32.AND P0, PT, R0, 0x1, PT ;  /* 0x000000010000780c */ /* 0x000fda0003f05070 */
[----:B------:R-:W-:Y:S05]  /*00f0*/  @!P0 BRA `(.L_x_2) ;  /* 0x0000000400b08947 */ /* 0x000fea0003800000 */
[----:B------:R-:W1:Y:S01]  /*0100*/  LDC.64 R2, c[0x0][0x380] ;  /* 0x0000e000ff027b82 */ /* 0x000e620000000a00 */
[----:B0-----:R-:W-:Y:S02]  /*0110*/  R2UR UR4, R6 ;  /* 0x00000000060472ca */ /* 0x001fe400000e0000 */
[----:B------:R-:W-:Y:S01]  /*0120*/  R2UR UR5, R7 ;  /* 0x00000000070572ca */ /* 0x000fe200000e0000 */
[----:B-1----:R-:W-:-:S12]  /*0130*/  IMAD.WIDE R2, R5, 0x4, R2 ;  /* 0x0000000405027825 */ /* 0x002fd800078e0202 */
[----:B------:R-:W2:Y:S01]  /*0140*/  LDG.E R5, desc[UR4][R2.64] ;  /* 0x0000000402057981 */ /* 0x000ea2000c1e1900 */
[----:B------:R-:W-:-:S05]  /*0150*/  HFMA2 R0, -RZ, RZ, 1.875, 0.00931549072265625 ;  /* 0x3f8020c5ff007431 */ /* 0x000fca00000001ff */
[----:B--2---:R-:W-:-:S04]  /*0160*/  FFMA R5, R5, R0, 0.0010000000474974513054 ;  /* 0x3a83126f05057423 */ /* 0x004fc80000000000 */
[----:B------:R-:W-:-:S04]  /*0170*/  FFMA R5, R5, R0, 0.0010000000474974513054 ;  /* 0x3a83126f05057423 */ /* 0x000fc80000000000 */
        /* <DEDUP_REMOVED lines=97> */
[----:B------:R-:W-:-:S05]  /*0790*/  FFMA R5, R5, R0, 0.0010000000474974513054 ;  /* 0x3a83126f05057423 */ /* 0x000fca0000000000 */
[----:B------:R0:W-:Y:S01]  /*07a0*/  STG.E desc[UR4][R2.64], R5 ;  /* 0x0000000502007986 */ /* 0x0001e2000c101904 */
[----:B------:R-:W-:Y:S05]  /*07b0*/  BRA `(.L_x_1) ;  /* 0x00000000001c7947 */ /* 0x000fea0003800000 */
.L_x_2:
[----:B------:R-:W1:Y:S01]  /*07c0*/  LDC.64 R2, c[0x0][0x380] ;  /* 0x0000e000ff027b82 */ /* 0x000e620000000a00 */
[----:B0-----:R-:W-:Y:S02]  /*07d0*/  R2UR UR4, R6 ;  /* 0x00000000060472ca */ /* 0x001fe400000e0000 */
[----:B------:R-:W-:Y:S01]  /*07e0*/  R2UR UR5, R7 ;  /* 0x00000000070572ca */ /* 0x000fe200000e0000 */
[----:B-1----:R-:W-:-:S12]  /*07f0*/  IMAD.WIDE R2, R5, 0x4, R2 ;  /* 0x0000000405027825 */ /* 0x002fd800078e0202 */
[----:B------:R-:W2:Y:S02]  /*0800*/  LDG.E R5, desc[UR4][R2.64] ;  /* 0x0000000402057981 */ /* 0x000ea4000c1e1900 */
[----:B--2---:R-:W-:-:S05]  /*0810*/  FADD R5, R5, 1 ;  /* 0x3f80000005057421 */ /* 0x004fca0000000000 */
[----:B------:R1:W-:Y:S02]  /*0820*/  STG.E desc[UR4][R2.64], R5 ;  /* 0x0000000502007986 */ /* 0x0003e4000c101904 */
.L_x_1:
[----:B------:R-:W-:Y:S05]  /*0830*/  BSYNC.RECONVERGENT B0 ;  /* 0x0000000000007941 */ /* 0x000fea0003800200 */
.L_x_0:
[----:B------:R-:W-:Y:S06]  /*0840*/  BAR.SYNC.DEFER_BLOCKING 0x0 ;  /* 0x0000000000007b1d */ /* 0x000fec0000010000 */
[----:B------:R-:W-:Y:S05]  /*0850*/  EXIT ;  /* 0x000000000000794d */ /* 0x000fea0003800000 */
.L_x_3:
[----:B------:R-:W-:-:S00]  /*0860*/  BRA `(.L_x_3) ;  /* 0xfffffffc00fc7947 */ /* 0x000fc0000383ffff */
[----:B------:R-:W-:-:S00]  /*0870*/  NOP ;  /* 0x0000000000007918 */ /* 0x000fc00000000000 */
        /* <DEDUP_REMOVED lines=8> */
.L_x_16:


//--------------------- .text._Z27demonstrate_warp_divergencePfi --------------------------
	.section	.text._Z27demonstrate_warp_divergencePfi,"ax",@progbits
	.align	128
        .global         _Z27demonstrate_warp_divergencePfi
        .type           _Z27demonstrate_warp_divergencePfi,@function
        .size           _Z27demonstrate_warp_divergencePfi,(.L_x_17 - _Z27demonstrate_warp_divergencePfi)
        .other          _Z27demonstrate_warp_divergencePfi,@"STO_CUDA_ENTRY STV_DEFAULT"
_Z27demonstrate_warp_divergencePfi:
.text._Z27demonstrate_warp_divergencePfi:
        /* <DEDUP_REMOVED lines=9> */
[----:B------:R-:W0:Y:S01]  /*0090*/  LDC.64 R6, c[0x0][0x358] ;  /* 0x0000d600ff067b82 */ /* 0x000e220000000a00 */
        /* <DEDUP_REMOVED lines=111> */
.L_x_6:
[----:B------:R-:W1:Y:S01]  /*0790*/  LDC.64 R2, c[0x0][0x380] ;  /* 0x0000e000ff027b82 */ /* 0x000e620000000a00 */
[----:B0-----:R-:W-:Y:S02]  /*07a0*/  R2UR UR4, R6 ;  /* 0x00000000060472ca */ /* 0x001fe400000e0000 */
[----:B------:R-:W-:Y:S01]  /*07b0*/  R2UR UR5, R7 ;  /* 0x00000000070572ca */ /* 0x000fe200000e0000 */
[----:B-1----:R-:W-:-:S12]  /*07c0*/  IMAD.WIDE R2, R5, 0x4, R2 ;  /* 0x0000000405027825 */ /* 0x002fd800078e0202 */
[----:B------:R-:W2:Y:S02]  /*07d0*/  LDG.E R5, desc[UR4][R2.64] ;  /* 0x0000000402057981 */ /* 0x000ea4000c1e1900 */
[----:B--2---:R-:W-:-:S05]  /*07e0*/  FADD R5, R5, 1 ;  /* 0x3f80000005057421 */ /* 0x004fca0000000000 */
[----:B------:R1:W-:Y:S02]  /*07f0*/  STG.E desc[UR4][R2.64], R5 ;  /* 0x0000000502007986 */ /* 0x0003e4000c101904 */
.L_x_5:
[----:B------:R-:W-:Y:S05]  /*0800*/  BSYNC.RECONVERGENT B0 ;  /* 0x0000000000007941 */ /* 0x000fea0003800200 */
.L_x_4:
[----:B------:R-:W-:Y:S06]  /*0810*/  BAR.SYNC.DEFER_BLOCKING 0x0 ;  /* 0x0000000000007b1d */ /* 0x000fec0000010000 */
[----:B------:R-:W-:Y:S05]  /*0820*/  EXIT ;  /* 0x000000000000794d */ /* 0x000fea0003800000 */
.L_x_7:
        /* <DEDUP_REMOVED lines=13> */
.L_x_17:


//--------------------- .text._Z13matmul_sharedPfS_S_i --------------------------
	.section	.text._Z13matmul_sharedPfS_S_i,"ax",@progbits
	.align	128
        .global         _Z13matmul_sharedPfS_S_i
        .type           _Z13matmul_sharedPfS_S_i,@function
        .size           _Z13matmul_sharedPfS_S_i,(.L_x_18 - _Z13matmul_sharedPfS_S_i)
        .other          _Z13matmul_sharedPfS_S_i,@"STO_CUDA_ENTRY STV_DEFAULT"
_Z13matmul_sharedPfS_S_i:
.text._Z13matmul_sharedPfS_S_i:
[----:B------:R-:W-:Y:S01]  /*0000*/  LDC R1, c[0x0][0x37c] ;  /* 0x0000df00ff017b82 */ /* 0x000fe20000000800 */
[----:B------:R-:W0:Y:S01]  /*0010*/  LDCU UR4, c[0x0][0x398] ;  /* 0x00007300ff0477ac */ /* 0x000e220008000800 */
[----:B------:R-:W1:Y:S01]  /*0020*/  S2R R5, SR_CTAID.Y ;  /* 0x0000000000057919 */ /* 0x000e620000002600 */
[----:B------:R-:W-:Y:S01]  /*0030*/  HFMA2 R25, -RZ, RZ, 0, 0 ;  /* 0x00000000ff197431 */ /* 0x000fe200000001ff */
[----:B------:R-:W2:Y:S01]  /*0040*/  LDCU.64 UR8, c[0x0][0x358] ;  /* 0x00006b00ff0877ac */ /* 0x000ea20008000a00 */
[----:B------:R-:W1:Y:S01]  /*0050*/  S2R R2, SR_TID.Y ;  /* 0x0000000000027919 */ /* 0x000e620000002200 */
[----:B------:R-:W3:Y:S01]  /*0060*/  S2R R10, SR_CTAID.X ;  /* 0x00000000000a7919 */ /* 0x000ee20000002500 */
[----:B------:R-:W3:Y:S01]  /*0070*/  S2R R3, SR_TID.X ;  /* 0x0000000000037919 */ /* 0x000ee20000002100 */
[----:B0-----:R-:W-:-:S04]  /*0080*/  MOV R6, UR4 ;  /* 0x0000000400067c02 */ /* 0x001fc80008000f00 */
[----:B------:R-:W-:Y:S02]  /*0090*/  ISETP.GE.AND P0, PT, R6, 0x1, PT ;  /* 0x000000010600780c */ /* 0x000fe40003f06270 */
[----:B-1----:R-:W-:Y:S02]  /*00a0*/  LEA R5, R5, R2, 0x4 ;  /* 0x0000000205057211 */ /* 0x002fe400078e20ff */
[----:B---3--:R-:W-:-:S09]  /*00b0*/  LEA R4, R10, R3, 0x4 ;  /* 0x000000030a047211 */ /* 0x008fd200078e20ff */
[----:B--2---:R-:W-:Y:S05]  /*00c0*/  @!P0 BRA `(.L_x_8) ;  /* 0x0000000400348947 */ /* 0x004fea0003800000 */
[----:B------:R-:W0:Y:S01]  /*00d0*/  S2UR UR6, SR_CgaCtaId ;  /* 0x00000000000679c3 */ /* 0x000e220000008800 */
[----:B------:R-:W-:Y:S01]  /*00e0*/  UMOV UR4, 0x400 ;  /* 0x0000040000047882 */ /* 0x000fe20000000000 */
[----:B------:R-:W-:Y:S01]  /*00f0*/  IADD3 R8, PT, PT, R6, 0xf, RZ ;  /* 0x0000000f06087810 */ /* 0x000fe20007ffe0ff */
[----:B------:R-:W-:Y:S01]  /*0100*/  UIADD3 UR5, UPT, UPT, UR4, 0x400, URZ ;  /* 0x0000040004057890 */ /* 0x000fe2000fffe0ff */
[-CC-:B------:R-:W-:Y:S01]  /*0110*/  IMAD R7, R2, R6.reuse, R3.reuse ;  /* 0x0000000602077224 */ /* 0x180fe200078e0203 */
[----:B------:R-:W-:Y:S01]  /*0120*/  MOV R25, RZ ;  /* 0x000000ff00197202 */ /* 0x000fe20000000f00 */
[----:B------:R-:W-:Y:S01]  /*0130*/  IMAD R18, R5, R6, R3 ;  /* 0x0000000605127224 */ /* 0x000fe200078e0203 */
[----:B------:R-:W-:Y:S01]  /*0140*/  SHF.R.U32.HI R8, RZ, 0x4, R8 ;  /* 0x00000004ff087819 */ /* 0x000fe20000011608 */
[----:B------:R-:W1:Y:S01]  /*0150*/  LDC R0, c[0x0][0x398] ;  /* 0x0000e600ff007b82 */ /* 0x000e620000000800 */
[----:B------:R-:W-:Y:S02]  /*0160*/  IMAD R7, R10, 0x10, R7 ;  /* 0x000000100a077824 */ /* 0x000fe400078e0207 */
[----:B------:R-:W-:-:S05]  /*0170*/  IADD3 R19, PT, PT, -R8, RZ, RZ ;  /* 0x000000ff08137210 */ /* 0x000fca0007ffe1ff */
[----:B------:R-:W2:Y:S01]  /*0180*/  LDC.64 R22, c[0x0][0x380] ;  /* 0x0000e000ff167b82 */ /* 0x000ea20000000a00 */
[----:B0-----:R-:W-:Y:S02]  /*0190*/  ULEA UR5, UR6, UR5, 0x18 ;  /* 0x0000000506057291 */ /* 0x001fe4000f8ec0ff */
[----:B------:R-:W-:-:S04]  /*01a0*/  ULEA UR4, UR6, UR4, 0x18 ;  /* 0x0000000406047291 */ /* 0x000fc8000f8ec0ff */
[----:B------:R-:W-:Y:S02]  /*01b0*/  LEA R17, R3, UR5, 0x2 ;  /* 0x0000000503117c11 */ /* 0x000fe4000f8e10ff */
[----:B------:R-:W-:-:S03]  /*01c0*/  LEA R16, R2, UR4, 0x6 ;  /* 0x0000000402107c11 */ /* 0x000fc6000f8e30ff */
[----:B------:R-:W-:Y:S01]  /*01d0*/  IMAD R21, R2, 0x40, R17 ;  /* 0x0000004002157824 */ /* 0x000fe200078e0211 */
[----:B------:R-:W-:-:S07]  /*01e0*/  LEA R20, R3, R16, 0x2 ;  /* 0x0000001003147211 */ /* 0x000fce00078e10ff */
.L_x_9:
[----:B-1----:R-:W-:Y:S01]  /*01f0*/  MOV R6, R0 ;  /* 0x0000000000067202 */ /* 0x002fe20000000f00 */
[----:B------:R-:W-:Y:S01]  /*0200*/  HFMA2 R29, -RZ, RZ, 0, 0 ;  /* 0x00000000ff1d7431 */ /* 0x000fe200000001ff */
[----:B------:R-:W-:Y:S01]  /*0210*/  MOV R24, RZ ;  /* 0x000000ff00187202 */ /* 0x000fe20000000f00 */
[----:B--2---:R-:W-:Y:S01]  /*0220*/  IMAD.WIDE R8, R18, 0x4, R22 ;  /* 0x0000000412087825 */ /* 0x004fe200078e0216 */
[-C--:B------:R-:W-:Y:S02]  /*0230*/  ISETP.GE.AND P0, PT, R2, R6.reuse, PT ;  /* 0x000000060200720c */ /* 0x080fe40003f06270 */
[-C--:B------:R-:W-:Y:S02]  /*0240*/  ISETP.GE.AND P1, PT, R3, R6.reuse, PT ;  /* 0x000000060300720c */ /* 0x080fe40003f26270 */
[-C--:B------:R-:W-:Y:S02]  /*0250*/  ISETP.GE.U32.OR P0, PT, R4, R6.reuse, P0 ;  /* 0x000000060400720c */ /* 0x080fe40000706470 */
[----:B------:R-:W-:-:S11]  /*0260*/  ISETP.GE.U32.OR P1, PT, R5, R6, P1 ;  /* 0x000000060500720c */ /* 0x000fd60000f26470 */
[----:B------:R-:W0:Y:S02]  /*0270*/  @!P0 LDC.64 R10, c[0x0][0x388] ;  /* 0x0000e200ff0a8b82 */ /* 0x000e240000000a00 */
[----:B------:R-:W2:Y:S01]  /*0280*/  @!P1 LDG.E R29, desc[UR8][R8.64] ;  /* 0x00000008081d9981 */ /* 0x000ea2000c1e1900 */
[----:B0-----:R-:W-:-:S05]  /*0290*/  @!P0 IMAD.WIDE.U32 R10, R7, 0x4, R10 ;  /* 0x00000004070a8825 */ /* 0x001fca00078e000a */
[----:B------:R-:W3:Y:S01]  /*02a0*/  @!P0 LDG.E R24, desc[UR8][R10.64] ;  /* 0x000000080a188981 */ /* 0x000ee2000c1e1900 */
[----:B------:R-:W-:-:S05]  /*02b0*/  VIADD R19, R19, 0x1 ;  /* 0x0000000113137836 */ /* 0x000fca0000000000 */
[----:B------:R-:W-:Y:S02]  /*02c0*/  ISETP.NE.AND P0, PT, R19, RZ, PT ;  /* 0x000000ff1300720c */ /* 0x000fe40003f05270 */
[----:B------:R-:W-:Y:S02]  /*02d0*/  IADD3 R18, PT, PT, R18, 0x10, RZ ;  /* 0x0000001012127810 */ /* 0x000fe40007ffe0ff */
[----:B------:R-:W-:Y:S02]  /*02e0*/  IADD3 R2, PT, PT, R2, 0x10, RZ ;  /* 0x0000001002027810 */ /* 0x000fe40007ffe0ff */
[----:B------:R-:W-:Y:S02]  /*02f0*/  IADD3 R3, PT, PT, R3, 0x10, RZ ;  /* 0x0000001003037810 */ /* 0x000fe40007ffe0ff */
[----:B------:R-:W-:Y:S01]  /*0300*/  LEA R7, R6, R7, 0x4 ;  /* 0x0000000706077211 */ /* 0x000fe200078e20ff */
[----:B--2---:R-:W-:Y:S04]  /*0310*/  STS [R20], R29 ;  /* 0x0000001d14007388 */ /* 0x004fe80000000800 */
[----:B---3--:R-:W-:Y:S01]  /*0320*/  STS [R21], R24 ;  /* 0x0000001815007388 */ /* 0x008fe20000000800 */
[----:B------:R-:W-:Y:S06]  /*0330*/  BAR.SYNC.DEFER_BLOCKING 0x0 ;  /* 0x0000000000007b1d */ /* 0x000fec0000010000 */
[----:B------:R-:W-:Y:S04]  /*0340*/  LDS R26, [R17] ;  /* 0x00000000111a7984 */ /* 0x000fe80000000800 */
[----:B------:R-:W0:Y:S04]  /*0350*/  LDS.128 R12, [R16] ;  /* 0x00000000100c7984 */ /* 0x000e280000000c00 */
[----:B------:R-:W1:Y:S04]  /*0360*/  LDS R28, [R17+0x40] ;  /* 0x00004000111c7984 */ /* 0x000e680000000800 */
[----:B------:R-:W2:Y:S04]  /*0370*/  LDS R27, [R17+0x80] ;  /* 0x00008000111b7984 */ /* 0x000ea80000000800 */
[----:B------:R-:W-:Y:S04]  /*0380*/  LDS.128 R8, [R16+0x10] ;  /* 0x0000100010087984 */ /* 0x000fe80000000c00 */
[----:B------:R-:W-:Y:S01]  /*0390*/  LDS R24, [R17+0x140] ;  /* 0x0001400011187984 */ /* 0x000fe20000000800 */
[----:B0-----:R-:W-:-:S03]  /*03a0*/  FFMA R26, R12, R26, R25 ;  /* 0x0000001a0c1a7223 */ /* 0x001fc60000000019 */
[----:B------:R-:W0:Y:S01]  /*03b0*/  LDS R12, [R17+0xc0] ;  /* 0x0000c000110c7984 */ /* 0x000e220000000800 */
[----:B-1----:R-:W-:-:S03]  /*03c0*/  FFMA R26, R28, R13, R26 ;  /* 0x0000000d1c1a7223 */ /* 0x002fc6000000001a */
[----:B------:R-:W1:Y:S04]  /*03d0*/  LDS R13, [R17+0x100] ;  /* 0x00010000110d7984 */ /* 0x000e680000000800 */
[----:B------:R-:W3:Y:S01]  /*03e0*/  LDS R25, [R17+0x180] ;  /* 0x0001800011197984 */ /* 0x000ee20000000800 */
[----:B--2---:R-:W-:-:S04]  /*03f0*/  FFMA R27, R27, R14, R26 ;  /* 0x0000000e1b1b7223 */ /* 0x004fc8000000001a */
[----:B0-----:R-:W-:Y:S02]  /*0400*/  FFMA R15, R12, R15, R27 ;  /* 0x0000000f0c0f7223 */ /* 0x001fe4000000001b */
[----:B------:R-:W-:Y:S02]  /*0410*/  LDS R27, [R17+0x200] ;  /* 0x00020000111b7984 */ /* 0x000fe40000000800 */
[----:B-1----:R-:W-:Y:S02]  /*0420*/  FFMA R13, R8, R13, R15 ;  /* 0x0000000d080d7223 */ /* 0x002fe4000000000f */
[----:B------:R-:W0:Y:S02]  /*0430*/  LDS R8, [R17+0x1c0] ;  /* 0x0001c00011087984 */ /* 0x000e240000000800 */
[----:B------:R-:W-:Y:S02]  /*0440*/  FFMA R26, R24, R9, R13 ;  /* 0x00000009181a7223 */ /* 0x000fe4000000000d */
[----:B------:R-:W1:Y:S04]  /*0450*/  LDS.128 R12, [R16+0x20] ;  /* 0x00002000100c7984 */ /* 0x000e680000000c00 */
[----:B------:R-:W2:Y:S01]  /*0460*/  LDS R24, [R17+0x240] ;  /* 0x0002400011187984 */ /* 0x000ea20000000800 */
[----:B---3--:R-:W-:-:S03]  /*0470*/  FFMA R9, R25, R10, R26 ;  /* 0x0000000a19097223 */ /* 0x008fc6000000001a */
[----:B------:R-:W3:Y:S01]  /*0480*/  LDS R25, [R17+0x280] ;  /* 0x0002800011197984 */ /* 0x000ee20000000800 */
[----:B0-----:R-:W-:-:S04]  /*0490*/  FFMA R9, R8, R11, R9 ;  /* 0x0000000b08097223 */ /* 0x001fc80000000009 */
[----:B-1----:R-:W-:Y:S02]  /*04a0*/  FFMA R9, R12, R27, R9 ;  /* 0x0000001b0c097223 */ /* 0x002fe40000000009 */
[----:B------:R-:W0:Y:S02]  /*04b0*/  LDS R12, [R17+0x2c0] ;  /* 0x0002c000110c7984 */ /* 0x000e240000000800 */
[----:B--2---:R-:W-:Y:S02]  /*04c0*/  FFMA R24, R24, R13, R9 ;  /* 0x0000000d18187223 */ /* 0x004fe40000000009 */
[----:B------:R-:W-:Y:S04]  /*04d0*/  LDS R13, [R17+0x300] ;  /* 0x00030000110d7984 */ /* 0x000fe80000000800 */
[----:B------:R-:W1:Y:S01]  /*04e0*/  LDS.128 R8, [R16+0x30] ;  /* 0x0000300010087984 */ /* 0x000e620000000c00 */
[----:B---3--:R-:W-:-:S03]  /*04f0*/  FFMA R25, R25, R14, R24 ;  /* 0x0000000e19197223 */ /* 0x008fc60000000018 */
[----:B------:R-:W2:Y:S04]  /*0500*/  LDS R27, [R17+0x340] ;  /* 0x00034000111b7984 */ /* 0x000ea80000000800 */
[----:B------:R-:W3:Y:S04]  /*0510*/  LDS R24, [R17+0x380] ;  /* 0x0003800011187984 */ /* 0x000ee80000000800 */
[----:B------:R-:W4:Y:S01]  /*0520*/  LDS R14, [R17+0x3c0] ;  /* 0x0003c000110e7984 */ /* 0x000f220000000800 */
[----:B0-----:R-:W-:-:S04]  /*0530*/  FFMA R15, R12, R15, R25 ;  /* 0x0000000f0c0f7223 */ /* 0x001fc80000000019 */
[----:B-1----:R-:W-:-:S04]  /*0540*/  FFMA R8, R8, R13, R15 ;  /* 0x0000000d08087223 */ /* 0x002fc8000000000f */
[----:B--2---:R-:W-:-:S04]  /*0550*/  FFMA R9, R27, R9, R8 ;  /* 0x000000091b097223 */ /* 0x004fc80000000008 */
[----:B---3--:R-:W-:-:S04]  /*0560*/  FFMA R9, R24, R10, R9 ;  /* 0x0000000a18097223 */ /* 0x008fc80000000009 */
[----:B----4-:R-:W-:Y:S01]  /*0570*/  FFMA R25, R14, R11, R9 ;  /* 0x0000000b0e197223 */ /* 0x010fe20000000009 */
[----:B------:R-:W-:Y:S06]  /*0580*/  BAR.SYNC.DEFER_BLOCKING 0x0 ;  /* 0x0000000000007b1d */ /* 0x000fec0000010000 */
[----:B------:R-:W-:Y:S05]  /*0590*/  @P0 BRA `(.L_x_9) ;  /* 0xfffffffc00140947 */ /* 0x000fea000383ffff */
.L_x_8:
[----:B------:R-:W-:-:S04]  /*05a0*/  VIMNMX R3, PT, PT, R5, R4, !PT ;  /* 0x0000000405037248 */ /* 0x000fc80007fe0100 */
[----:B------:R-:W-:-:S13]  /*05b0*/  ISETP.GE.AND P0, PT, R3, R6, PT ;  /* 0x000000060300720c */ /* 0x000fda0003f06270 */
[----:B------:R-:W-:Y:S05]  /*05c0*/  @P0 EXIT ;  /* 0x000000000000094d */ /* 0x000fea0003800000 */
[----:B------:R-:W0:Y:S01]  /*05d0*/  LDC.64 R2, c[0x0][0x390] ;  /* 0x0000e400ff027b82 */ /* 0x000e220000000a00 */
[----:B------:R-:W-:-:S04]  /*05e0*/  IMAD R5, R5, R6, R4 ;  /* 0x0000000605057224 */ /* 0x000fc800078e0204 */
[----:B0-----:R-:W-:-:S05]  /*05f0*/  IMAD.WIDE.U32 R2, R5, 0x4, R2 ;  /* 0x0000000405027825 */ /* 0x001fca00078e0002 */
[----:B------:R-:W-:Y:S01]  /*0600*/  STG.E desc[UR8][R2.64], R25 ;  /* 0x0000001902007986 */ /* 0x000fe2000c101908 */
[----:B------:R-:W-:Y:S05]  /*0610*/  EXIT ;  /* 0x000000000000794d */ /* 0x000fea0003800000 */
.L_x_10:
        /* <DEDUP_REMOVED lines=14> */
.L_x_18:


//--------------------- .text._Z12matmul_naivePfS_S_i --------------------------
	.section	.text._Z12matmul_naivePfS_S_i,"ax",@progbits
	.align	128
        .global         _Z12matmul_naivePfS_S_i
        .type           _Z12matmul_naivePfS_S_i,@function
        .size           _Z12matmul_naivePfS_S_i,(.L_x_19 - _Z12matmul_naivePfS_S_i)
        .other          _Z12matmul_naivePfS_S_i,@"STO_CUDA_ENTRY STV_DEFAULT"
_Z12matmul_naivePfS_S_i:
.text._Z12matmul_naivePfS_S_i:
[----:B------:R-:W-:Y:S01]  /*0000*/  LDC R1, c[0x0][0x37c] ;  /* 0x0000df00ff017b82 */ /* 0x000fe20000000800 */
[----:B------:R-:W0:Y:S07]  /*0010*/  S2R R0, SR_TID.Y ;  /* 0x0000000000007919 */ /* 0x000e2e0000002200 */
[----:B------:R-:W0:Y:S01]  /*0020*/  S2UR UR4, SR_CTAID.Y ;  /* 0x00000000000479c3 */ /* 0x000e220000002600 */
[----:B------:R-:W1:Y:S01]  /*0030*/  LDCU UR20, c[0x0][0x398] ;  /* 0x00007300ff1477ac */ /* 0x000e620008000800 */
[----:B------:R-:W2:Y:S06]  /*0040*/  S2R R3, SR_TID.X ;  /* 0x0000000000037919 */ /* 0x000eac0000002100 */
[----:B------:R-:W0:Y:S08]  /*0050*/  LDC R13, c[0x0][0x364] ;  /* 0x0000d900ff0d7b82 */ /* 0x000e300000000800 */
[----:B------:R-:W2:Y:S08]  /*0060*/  S2UR UR5, SR_CTAID.X ;  /* 0x00000000000579c3 */ /* 0x000eb00000002500 */
[----:B------:R-:W2:Y:S01]  /*0070*/  LDC R2, c[0x0][0x360] ;  /* 0x0000d800ff027b82 */ /* 0x000ea20000000800 */
[----:B0-----:R-:W-:-:S02]  /*0080*/  IMAD R13, R13, UR4, R0 ;  /* 0x000000040d0d7c24 */ /* 0x001fc4000f8e0200 */
[----:B--2---:R-:W-:-:S05]  /*0090*/  IMAD R0, R2, UR5, R3 ;  /* 0x0000000502007c24 */ /* 0x004fca000f8e0203 */
[----:B------:R-:W-:-:S04]  /*00a0*/  VIMNMX R2, PT, PT, R13, R0, !PT ;  /* 0x000000000d027248 */ /* 0x000fc80007fe0100 */
[----:B-1----:R-:W-:-:S13]  /*00b0*/  ISETP.GE.AND P0, PT, R2, UR20, PT ;  /* 0x0000001402007c0c */ /* 0x002fda000bf06270 */
[----:B------:R-:W-:Y:S05]  /*00c0*/  @P0 EXIT ;  /* 0x000000000000094d */ /* 0x000fea0003800000 */
[----:B------:R-:W-:Y:S01]  /*00d0*/  UISETP.GE.U32.AND UP0, UPT, UR20, 0x8, UPT ;  /* 0x000000081400788c */ /* 0x000fe2000bf06070 */
[----:B------:R-:W-:Y:S02]  /*00e0*/  HFMA2 R12, -RZ, RZ, 0, 0 ;  /* 0x00000000ff0c7431 */ /* 0x000fe400000001ff */
[----:B------:R-:W-:Y:S01]  /*00f0*/  IMAD R13, R13, UR20, RZ ;  /* 0x000000140d0d7c24 */ /* 0x000fe2000f8e02ff */
[----:B------:R-:W-:Y:S01]  /*0100*/  UMOV UR4, URZ ;  /* 0x000000ff00047c82 */ /* 0x000fe20008000000 */
[----:B------:R-:W0:Y:S04]  /*0110*/  LDCU.64 UR18, c[0x0][0x358] ;  /* 0x00006b00ff1277ac */ /* 0x000e280008000a00 */
[----:B------:R-:W-:Y:S05]  /*0120*/  BRA.U !UP0, `(.L_x_11) ;  /* 0x0000000508047547 */ /* 0x000fea000b800000 */
[----:B------:R-:W1:Y:S01]  /*0130*/  LDCU.128 UR24, c[0x0][0x380] ;  /* 0x00007000ff1877ac */ /* 0x000e620008000c00 */
[----:B------:R-:W-:Y:S02]  /*0140*/  MOV R12, RZ ;  /* 0x000000ff000c7202 */ /* 0x000fe40000000f00 */
[----:B------:R-:W-:Y:S01]  /*0150*/  MOV R14, R0 ;  /* 0x00000000000e7202 */ /* 0x000fe20000000f00 */
[----:B------:R-:W-:-:S04]  /*0160*/  ULOP3.LUT UR4, UR20, 0x7ffffff8, URZ, 0xc0, !UPT ;  /* 0x7ffffff814047892 */ /* 0x000fc8000f8ec0ff */
[----:B------:R-:W-:Y:S01]  /*0170*/  UIADD3 UR5, UPT, UPT, -UR4, URZ, URZ ;  /* 0x000000ff04057290 */ /* 0x000fe2000fffe1ff */
[----:B-1----:R-:W-:Y:S01]  /*0180*/  MOV R2, UR24 ;  /* 0x0000001800027c02 */ /* 0x002fe20008000f00 */
[----:B------:R-:W-:Y:S01]  /*0190*/  UIMAD.WIDE UR6, UR20, 0x8, UR26 ;  /* 0x00000008140678a5 */ /* 0x000fe2000f8e021a */
[----:B------:R-:W-:Y:S01]  /*01a0*/  MOV R3, UR25 ;  /* 0x0000001900037c02 */ /* 0x000fe20008000f00 */
[----:B------:R-:W-:Y:S02]  /*01b0*/  UIMAD.WIDE UR8, UR20, 0xc, UR26 ;  /* 0x0000000c140878a5 */ /* 0x000fe4000f8e021a */
[----:B------:R-:W-:Y:S01]  /*01c0*/  UIMAD.WIDE UR10, UR20, 0x10, UR26 ;  /* 0x00000010140a78a5 */ /* 0x000fe2000f8e021a */
[----:B------:R-:W-:Y:S01]  /*01d0*/  IMAD.WIDE.U32 R2, R13, 0x4, R2 ;  /* 0x000000040d027825 */ /* 0x000fe200078e0002 */
[----:B------:R-:W-:Y:S02]  /*01e0*/  UIMAD.WIDE UR12, UR20, 0x14, UR26 ;  /* 0x00000014140c78a5 */ /* 0x000fe4000f8e021a */
[----:B------:R-:W-:Y:S01]  /*01f0*/  UIMAD.WIDE UR14, UR20, 0x18, UR26 ;  /* 0x00000018140e78a5 */ /* 0x000fe2000f8e021a */
[----:B------:R-:W-:Y:S01]  /*0200*/  IADD3 R2, P0, PT, R2, 0x10, RZ ;  /* 0x0000001002027810 */ /* 0x000fe20007f1e0ff */
[----:B------:R-:W-:-:S03]  /*0210*/  UIMAD.WIDE UR16, UR20, 0x1c, UR26 ;  /* 0x0000001c141078a5 */ /* 0x000fc6000f8e021a */
[----:B------:R-:W-:-:S09]  /*0220*/  IADD3.X R3, PT, PT, RZ, R3, RZ, P0, !PT ;  /* 0x00000003ff037210 */ /* 0x000fd200007fe4ff */
.L_x_12:
[----:B------:R-:W-:Y:S01]  /*0230*/  UIMAD.WIDE UR22, UR20, 0x4, UR26 ;  /* 0x00000004141678a5 */ /* 0x000fe2000f8e021a */
[----:B------:R-:W-:Y:S02]  /*0240*/  IMAD.MOV.U32 R23, RZ, RZ, 0x4 ;  /* 0x00000004ff177424 */ /* 0x000fe400078e00ff */
[----:B------:R-:W-:Y:S01]  /*0250*/  HFMA2 R11, -RZ, RZ, 0, 2.384185791015625e-07 ;  /* 0x00000004ff0b7431 */ /* 0x000fe200000001ff */
[----:B------:R-:W-:Y:S01]  /*0260*/  MOV R25, 0x4 ;  /* 0x0000000400197802 */ /* 0x000fe20000000f00 */
[----:B0-----:R-:W2:Y:S01]  /*0270*/  LDG.E R21, desc[UR18][R2.64+-0x10] ;  /* 0xfffff01202157981 */ /* 0x001ea2000c1e1900 */
[C---:B------:R-:W-:Y:S01]  /*0280*/  IMAD.WIDE R22, R14.reuse, R23, UR26 ;  /* 0x0000001a0e167e25 */ /* 0x040fe2000f8e0217 */
[----:B------:R-:W-:Y:S02]  /*0290*/  MOV R8, UR22 ;  /* 0x0000001600087c02 */ /* 0x000fe40008000f00 */
[----:B------:R-:W-:Y:S01]  /*02a0*/  MOV R9, UR23 ;  /* 0x0000001700097c02 */ /* 0x000fe20008000f00 */
[----:B------:R-:W3:Y:S02]  /*02b0*/  LDG.E R19, desc[UR18][R2.64+-0xc] ;  /* 0xfffff41202137981 */ /* 0x000ee4000c1e1900 */
[----:B------:R-:W-:-:S02]  /*02c0*/  IMAD.WIDE R8, R14, 0x4, R8 ;  /* 0x000000040e087825 */ /* 0x000fc400078e0208 */
[----:B------:R-:W2:Y:S01]  /*02d0*/  LDG.E R22, desc[UR18][R22.64] ;  /* 0x0000001216167981 */ /* 0x000ea2000c1e1900 */
[----:B------:R-:W-:Y:S01]  /*02e0*/  MOV R5, 0x4 ;  /* 0x0000000400057802 */ /* 0x000fe20000000f00 */
[C---:B------:R-:W-:Y:S02]  /*02f0*/  IMAD.WIDE R24, R14.reuse, R25, UR6 ;  /* 0x000000060e187e25 */ /* 0x040fe4000f8e0219 */
[----:B------:R0:W3:Y:S02]  /*0300*/  LDG.E R20, desc[UR18][R8.64] ;  /* 0x0000001208147981 */ /* 0x0000e4000c1e1900 */
[----:B------:R-:W-:Y:S02]  /*0310*/  IMAD.WIDE R10, R14, R11, UR8 ;  /* 0x000000080e0a7e25 */ /* 0x000fe4000f8e020b */
[----:B------:R-:W4:Y:S04]  /*0320*/  LDG.E R18, desc[UR18][R24.64] ;  /* 0x0000001218127981 */ /* 0x000f28000c1e1900 */
[----:B------:R-:W4:Y:S01]  /*0330*/  LDG.E R17, desc[UR18][R2.64+-0x8] ;  /* 0xfffff81202117981 */ /* 0x000f22000c1e1900 */
[----:B0-----:R-:W-:-:S02]  /*0340*/  HFMA2 R9, -RZ, RZ, 0, 2.384185791015625e-07 ;  /* 0x00000004ff097431 */ /* 0x001fc400000001ff */
[----:B------:R-:W-:Y:S01]  /*0350*/  IMAD.MOV.U32 R7, RZ, RZ, 0x4 ;  /* 0x00000004ff077424 */ /* 0x000fe200078e00ff */
[----:B------:R0:W5:Y:S01]  /*0360*/  LDG.E R16, desc[UR18][R10.64] ;  /* 0x000000120a107981 */ /* 0x000162000c1e1900 */
[----:B------:R-:W-:-:S03]  /*0370*/  IMAD.WIDE R4, R14, R5, UR10 ;  /* 0x0000000a0e047e25 */ /* 0x000fc6000f8e0205 */
[----:B------:R-:W5:Y:S01]  /*0380*/  LDG.E R15, desc[UR18][R2.64+-0x4] ;  /* 0xfffffc12020f7981 */ /* 0x000f62000c1e1900 */
[C---:B------:R-:W-:Y:S01]  /*0390*/  IMAD.WIDE R6, R14.reuse, R7, UR12 ;  /* 0x0000000c0e067e25 */ /* 0x040fe2000f8e0207 */
[----:B------:R-:W-:Y:S02]  /*03a0*/  MOV R27, 0x4 ;  /* 0x00000004001b7802 */ /* 0x000fe40000000f00 */
[----:B------:R1:W5:Y:S01]  /*03b0*/  LDG.E R4, desc[UR18][R4.64] ;  /* 0x0000001204047981 */ /* 0x000362000c1e1900 */
[----:B------:R-:W-:-:S03]  /*03c0*/  IMAD.WIDE R8, R14, R9, UR14 ;  /* 0x0000000e0e087e25 */ /* 0x000fc6000f8e0209 */
[----:B------:R-:W5:Y:S01]  /*03d0*/  LDG.E R23, desc[UR18][R2.64] ;  /* 0x0000001202177981 */ /* 0x000f62000c1e1900 */
[----:B0-----:R-:W-:-:S03]  /*03e0*/  IMAD.WIDE R10, R14, R27, UR16 ;  /* 0x000000100e0a7e25 */ /* 0x001fc6000f8e021b */
[----:B------:R-:W5:Y:S04]  /*03f0*/  LDG.E R7, desc[UR18][R6.64] ;  /* 0x0000001206077981 */ /* 0x000f68000c1e1900 */
[----:B------:R-:W5:Y:S04]  /*0400*/  LDG.E R24, desc[UR18][R2.64+0x4] ;  /* 0x0000041202187981 */ /* 0x000f68000c1e1900 */
[----:B------:R-:W5:Y:S04]  /*0410*/  LDG.E R8, desc[UR18][R8.64] ;  /* 0x0000001208087981 */ /* 0x000f68000c1e1900 */
[----:B------:R-:W5:Y:S04]  /*0420*/  LDG.E R25, desc[UR18][R2.64+0x8] ;  /* 0x0000081202197981 */ /* 0x000f68000c1e1900 */
[----:B------:R-:W5:Y:S04]  /*0430*/  LDG.E R10, desc[UR18][R10.64] ;  /* 0x000000120a0a7981 */ /* 0x000f68000c1e1900 */
[----:B------:R0:W5:Y:S01]  /*0440*/  LDG.E R27, desc[UR18][R2.64+0xc] ;  /* 0x00000c12021b7981 */ /* 0x000162000c1e1900 */
[----:B------:R-:W-:-:S04]  /*0450*/  UIADD3 UR5, UPT, UPT, UR5, 0x8, URZ ;  /* 0x0000000805057890 */ /* 0x000fc8000fffe0ff */
[----:B------:R-:W-:Y:S01]  /*0460*/  UISETP.NE.AND UP0, UPT, UR5, URZ, UPT ;  /* 0x000000ff0500728c */ /* 0x000fe2000bf05270 */
[----:B-1----:R-:W-:Y:S02]  /*0470*/  MOV R5, UR20 ;  /* 0x0000001400057c02 */ /* 0x002fe40008000f00 */
[----:B0-----:R-:W-:Y:S02]  /*0480*/  IADD3 R2, P0, PT, R2, 0x20, RZ ;  /* 0x0000002002027810 */ /* 0x001fe40007f1e0ff */
[----:B------:R-:W-:Y:S02]  /*0490*/  LEA R14, R5, R14, 0x3 ;  /* 0x0000000e050e7211 */ /* 0x000fe400078e18ff */
[----:B------:R-:W-:Y:S01]  /*04a0*/  IADD3.X R3, PT, PT, RZ, R3, RZ, P0, !PT ;  /* 0x00000003ff037210 */ /* 0x000fe200007fe4ff */
[----:B--2---:R-:W-:-:S04]  /*04b0*/  FFMA R22, R21, R22, R12 ;  /* 0x0000001615167223 */ /* 0x004fc8000000000c */
[----:B---3--:R-:W-:-:S04]  /*04c0*/  FFMA R20, R19, R20, R22 ;  /* 0x0000001413147223 */ /* 0x008fc80000000016 */
[----:B----4-:R-:W-:-:S04]  /*04d0*/  FFMA R18, R17, R18, R20 ;  /* 0x0000001211127223 */ /* 0x010fc80000000014 */
[----:B-----5:R-:W-:-:S04]  /*04e0*/  FFMA R16, R15, R16, R18 ;  /* 0x000000100f107223 */ /* 0x020fc80000000012 */
[----:B------:R-:W-:-:S04]  /*04f0*/  FFMA R23, R23, R4, R16 ;  /* 0x0000000417177223 */ /* 0x000fc80000000010 */
[----:B------:R-:W-:-:S04]  /*0500*/  FFMA R24, R24, R7, R23 ;  /* 0x0000000718187223 */ /* 0x000fc80000000017 */
[----:B------:R-:W-:-:S04]  /*0510*/  FFMA R8, R25, R8, R24 ;  /* 0x0000000819087223 */ /* 0x000fc80000000018 */
[----:B------:R-:W-:Y:S01]  /*0520*/  FFMA R12, R27, R10, R8 ;  /* 0x0000000a1b0c7223 */ /* 0x000fe20000000008 */
[----:B------:R-:W-:Y:S06]  /*0530*/  BRA.U UP0, `(.L_x_12) ;  /* 0xfffffffd003c7547 */ /* 0x000fec000b83ffff */
.L_x_11:
[----:B------:R-:W-:-:S04]  /*0540*/  ULOP3.LUT UR6, UR20, 0x7, URZ, 0xc0, !UPT ;  /* 0x0000000714067892 */ /* 0x000fc8000f8ec0ff */
[----:B------:R-:W-:-:S09]  /*0550*/  UISETP.NE.AND UP0, UPT, UR6, URZ, UPT ;  /* 0x000000ff0600728c */ /* 0x000fd2000bf05270 */
[----:B------:R-:W-:Y:S05]  /*0560*/  BRA.U !UP0, `(.L_x_13) ;  /* 0x0000000508387547 */ /* 0x000fea000b800000 */
[----:B------:R-:W-:Y:S02]  /*0570*/  UISETP.GE.U32.AND UP0, UPT, UR6, 0x4, UPT ;  /* 0x000000040600788c */ /* 0x000fe4000bf06070 */
[----:B------:R-:W-:-:S04]  /*0580*/  ULOP3.LUT UR5, UR20, 0x3, URZ, 0xc0, !UPT ;  /* 0x0000000314057892 */ /* 0x000fc8000f8ec0ff */
[----:B------:R-:W-:-:S03]  /*0590*/  UISETP.NE.AND UP1, UPT, UR5, URZ, UPT ;  /* 0x000000ff0500728c */ /* 0x000fc6000bf25270 */
[----:B------:R-:W-:Y:S08]  /*05a0*/  BRA.U !UP0, `(.L_x_14) ;  /* 0x00000001087c7547 */ /* 0x000ff0000b800000 */
[----:B------:R-:W1:Y:S01]  /*05b0*/  LDC.64 R6, c[0x0][0x388] ;  /* 0x0000e200ff067b82 */ /* 0x000e620000000a00 */
[----:B------:R-:W2:Y:S01]  /*05c0*/  LDCU.64 UR6, c[0x0][0x380] ;  /* 0x00007000ff0677ac */ /* 0x000ea20008000a00 */
[----:B------:R-:W-:Y:S01]  /*05d0*/  IMAD.U32 R9, RZ, RZ, UR4 ;  /* 0x00000004ff097e24 */ /* 0x000fe2000f8e00ff */
[C---:B------:R-:W-:Y:S02]  /*05e0*/  IADD3 R3, PT, PT, R13.reuse, UR4, RZ ;  /* 0x000000040d037c10 */ /* 0x040fe4000fffe0ff */
[----:B------:R-:W-:Y:S01]  /*05f0*/  IADD3 R10, P0, PT, R13, UR4, RZ ;  /* 0x000000040d0a7c10 */ /* 0x000fe2000ff1e0ff */
[----:B------:R-:W-:Y:S01]  /*0600*/  IMAD R9, R9, UR20, R0 ;  /* 0x0000001409097c24 */ /* 0x000fe2000f8e0200 */
[----:B------:R-:W-:Y:S01]  /*0610*/  MOV R11, UR20 ;  /* 0x00000014000b7c02 */ /* 0x000fe20008000f00 */
[----:B------:R-:W3:Y:S01]  /*0620*/  LDC.64 R4, c[0x0][0x380] ;  /* 0x0000e000ff047b82 */ /* 0x000ee20000000a00 */
[----:B------:R-:W-:Y:S01]  /*0630*/  MOV R15, UR20 ;  /* 0x00000014000f7c02 */ /* 0x000fe20008000f00 */
[----:B-1----:R-:W-:Y:S01]  /*0640*/  IMAD.WIDE R6, R9, 0x4, R6 ;  /* 0x0000000409067825 */ /* 0x002fe200078e0206 */
[----:B------:R-:W-:-:S05]  /*0650*/  MOV R9, UR20 ;  /* 0x0000001400097c02 */ /* 0x000fca0008000f00 */
[----:B------:R-:W-:Y:S02]  /*0660*/  IMAD.WIDE R8, R9, 0x4, R6 ;  /* 0x0000000409087825 */ /* 0x000fe400078e0206 */
[----:B0-----:R-:W4:Y:S02]  /*0670*/  LDG.E R6, desc[UR18][R6.64] ;  /* 0x0000001206067981 */ /* 0x001f24000c1e1900 */
[----:B---3--:R-:W-:Y:S01]  /*0680*/  IMAD.WIDE.U32 R4, R3, 0x4, R4 ;  /* 0x0000000403047825 */ /* 0x008fe200078e0004 */
[----:B------:R-:W-:Y:S01]  /*0690*/  IADD3.X R3, PT, PT, RZ, RZ, RZ, P0, !PT ;  /* 0x000000ffff037210 */ /* 0x000fe200007fe4ff */
[----:B------:R-:W3:Y:S01]  /*06a0*/  LDG.E R17, desc[UR18][R8.64] ;  /* 0x0000001208117981 */ /* 0x000ee2000c1e1900 */
[----:B--2---:R-:W-:-:S03]  /*06b0*/  LEA R2, P0, R10, UR6, 0x2 ;  /* 0x000000060a027c11 */ /* 0x004fc6000f8010ff */
[----:B------:R-:W4:Y:S01]  /*06c0*/  LDG.E R5, desc[UR18][R4.64] ;  /* 0x0000001204057981 */ /* 0x000f22000c1e1900 */
[----:B------:R-:W-:Y:S01]  /*06d0*/  LEA.HI.X R3, R10, UR7, R3, 0x2, P0 ;  /* 0x000000070a037c11 */ /* 0x000fe200080f1403 */
[----:B------:R-:W-:-:S04]  /*06e0*/  IMAD.WIDE R10, R11, 0x4, R8 ;  /* 0x000000040b0a7825 */ /* 0x000fc800078e0208 */
[----:B------:R-:W3:Y:S01]  /*06f0*/  LDG.E R16, desc[UR18][R2.64+0x4] ;  /* 0x0000041202107981 */ /* 0x000ee2000c1e1900 */
[----:B------:R-:W-:-:S03]  /*0700*/  IMAD.WIDE R14, R15, 0x4, R10 ;  /* 0x000000040f0e7825 */ /* 0x000fc600078e020a */
[----:B------:R-:W2:Y:S04]  /*0710*/  LDG.E R19, desc[UR18][R10.64] ;  /* 0x000000120a137981 */ /* 0x000ea8000c1e1900 */
[----:B------:R-:W2:Y:S04]  /*0720*/  LDG.E R18, desc[UR18][R2.64+0x8] ;  /* 0x0000081202127981 */ /* 0x000ea8000c1e1900 */
[----:B------:R-:W5:Y:S04]  /*0730*/  LDG.E R20, desc[UR18][R2.64+0xc] ;  /* 0x00000c1202147981 */ /* 0x000f68000c1e1900 */
[----:B------:R-:W5:Y:S01]  /*0740*/  LDG.E R14, desc[UR18][R14.64] ;  /* 0x000000120e0e7981 */ /* 0x000f62000c1e1900 */
[----:B------:R-:W-:Y:S01]  /*0750*/  UIADD3 UR4, UPT, UPT, UR4, 0x4, URZ ;  /* 0x0000000404047890 */ /* 0x000fe2000fffe0ff */
[----:B----4-:R-:W-:-:S04]  /*0760*/  FFMA R5, R5, R6, R12 ;  /* 0x0000000605057223 */ /* 0x010fc8000000000c */
[----:B---3--:R-:W-:-:S04]  /*0770*/  FFMA R5, R16, R17, R5 ;  /* 0x0000001110057223 */ /* 0x008fc80000000005 */
[----:B--2---:R-:W-:-:S04]  /*0780*/  FFMA R5, R18, R19, R5 ;  /* 0x0000001312057223 */ /* 0x004fc80000000005 */
[----:B-----5:R-:W-:-:S07]  /*0790*/  FFMA R12, R20, R14, R5 ;  /* 0x0000000e140c7223 */ /* 0x020fce0000000005 */
.L_x_14:
[----:B------:R-:W-:Y:S05]  /*07a0*/  BRA.U !UP1, `(.L_x_13) ;  /* 0x0000000109a87547 */ /* 0x000fea000b800000 */
[----:B------:R-:W-:Y:S01]  /*07b0*/  UISETP.NE.AND UP0, UPT, UR5, 0x1, UPT ;  /* 0x000000010500788c */ /* 0x000fe2000bf05270 */
[----:B------:R-:W-:Y:S01]  /*07c0*/  MOV R7, UR4 ;  /* 0x0000000400077c02 */ /* 0x000fe20008000f00 */
[----:B------:R-:W-:Y:S02]  /*07d0*/  ULOP3.LUT UR5, UR20, 0x1, URZ, 0xc0, !UPT ;  /* 0x0000000114057892 */ /* 0x000fe4000f8ec0ff */
[----:B------:R-:W-:Y:S02]  /*07e0*/  MOV R15, UR20 ;  /* 0x00000014000f7c02 */ /* 0x000fe40008000f00 */
[----:B------:R-:W-:Y:S01]  /*07f0*/  UISETP.NE.U32.AND UP1, UPT, UR5, 0x1, UPT ;  /* 0x000000010500788c */ /* 0x000fe2000bf25070 */
[----:B------:R-:W-:-:S04]  /*0800*/  PLOP3.LUT P1, PT, PT, PT, UP0, 0x80, 0x8 ;  /* 0x000000000008781c */ /* 0x000fc80003f2f008 */
[----:B------:R-:W1:Y:S01]  /*0810*/  @UP0 LDCU.128 UR8, c[0x0][0x380] ;  /* 0x00007000ff0807ac */ /* 0x000e620008000c00 */
[----:B------:R-:W-:Y:S01]  /*0820*/  PLOP3.LUT P0, PT, PT, PT, UP1, 0x80, 0x8 ;  /* 0x000000000008781c */ /* 0x000fe20003f0f018 */
[----:B------:R-:W2:Y:S04]  /*0830*/  @UP0 LDCU.64 UR6, c[0x0][0x380] ;  /* 0x00007000ff0607ac */ /* 0x000ea80008000a00 */
[----:B------:R-:W3:Y:S03]  /*0840*/  @!UP1 LDCU.128 UR12, c[0x0][0x380] ;  /* 0x00007000ff0c97ac */ /* 0x000ee60008000c00 */
[C---:B------:R-:W-:Y:S02]  /*0850*/  @P1 IADD3 R3, PT, PT, R13.reuse, UR4, RZ ;  /* 0x000000040d031c10 */ /* 0x040fe4000fffe0ff */
[----:B------:R-:W-:Y:S01]  /*0860*/  @P1 IADD3 R6, P2, PT, R13, UR4, RZ ;  /* 0x000000040d061c10 */ /* 0x000fe2000ff5e0ff */
[----:B------:R-:W-:Y:S01]  /*0870*/  @UP0 UIADD3 UR4, UPT, UPT, UR4, 0x2, URZ ;  /* 0x0000000204040890 */ /* 0x000fe2000fffe0ff */
[----:B-1----:R-:W-:Y:S01]  /*0880*/  MOV R11, UR9 ;  /* 0x00000009000b7c02 */ /* 0x002fe20008000f00 */
[----:B------:R-:W-:Y:S01]  /*0890*/  IMAD.U32 R10, RZ, RZ, UR8 ;  /* 0x00000008ff0a7e24 */ /* 0x000fe2000f8e00ff */
[----:B------:R-:W-:-:S02]  /*08a0*/  MOV R4, UR10 ;  /* 0x0000000a00047c02 */ /* 0x000fc40008000f00 */
[----:B------:R-:W-:Y:S01]  /*08b0*/  MOV R5, UR11 ;  /* 0x0000000b00057c02 */ /* 0x000fe20008000f00 */
[----:B------:R-:W-:-:S04]  /*08c0*/  @P1 IMAD.WIDE.U32 R10, R3, 0x4, R10 ;  /* 0x00000004030a1825 */ /* 0x000fc800078e000a */
[----:B------:R-:W-:Y:S01]  /*08d0*/  @P1 IMAD R3, R7, UR20, R0 ;  /* 0x0000001407031c24 */ /* 0x000fe2000f8e0200 */
[----:B------:R-:W-:Y:S01]  /*08e0*/  @P1 IADD3.X R7, PT, PT, RZ, RZ, RZ, P2, !PT ;  /* 0x000000ffff071210 */ /* 0x000fe200017fe4ff */
[----:B------:R-:W-:Y:S01]  /*08f0*/  IMAD.U32 R19, RZ, RZ, UR4 ;  /* 0x00000004ff137e24 */ /* 0x000fe2000f8e00ff */
[C---:B--2---:R-:W-:Y:S01]  /*0900*/  @P1 LEA R2, P2, R6.reuse, UR6, 0x2 ;  /* 0x0000000606021c11 */ /* 0x044fe2000f8410ff */
[----:B------:R-:W-:Y:S01]  /*0910*/  @P1 IMAD.WIDE R4, R3, 0x4, R4 ;  /* 0x0000000403041825 */ /* 0x000fe200078e0204 */
[----:B------:R-:W-:Y:S01]  /*0920*/  @!P0 IADD3 R17, PT, PT, R13, UR4, RZ ;  /* 0x000000040d118c10 */ /* 0x000fe2000fffe0ff */
[----:B0-----:R-:W2:Y:S01]  /*0930*/  @P1 LDG.E R11, desc[UR18][R10.64] ;  /* 0x000000120a0b1981 */ /* 0x001ea2000c1e1900 */
[----:B------:R-:W-:Y:S01]  /*0940*/  @P1 LEA.HI.X R3, R6, UR7, R7, 0x2, P2 ;  /* 0x0000000706031c11 */ /* 0x000fe200090f1407 */
[----:B------:R-:W-:Y:S01]  /*0950*/  @!P0 IMAD R19, R19, UR20, R0 ;  /* 0x0000001413138c24 */ /* 0x000fe2000f8e0200 */
[----:B---3--:R-:W-:Y:S01]  /*0960*/  MOV R6, UR12 ;  /* 0x0000000c00067c02 */ /* 0x008fe20008000f00 */
[----:B------:R-:W-:Y:S01]  /*0970*/  @P1 IMAD.WIDE R14, R15, 0x4, R4 ;  /* 0x000000040f0e1825 */ /* 0x000fe200078e0204 */
[----:B------:R-:W-:Y:S01]  /*0980*/  MOV R7, UR13 ;  /* 0x0000000d00077c02 */ /* 0x000fe20008000f00 */
[----:B------:R-:W2:Y:S01]  /*0990*/  @P1 LDG.E R4, desc[UR18][R4.64] ;  /* 0x0000001204041981 */ /* 0x000ea2000c1e1900 */
[----:B------:R-:W-:-:S02]  /*09a0*/  MOV R8, UR14 ;  /* 0x0000000e00087c02 */ /* 0x000fc40008000f00 */
[----:B------:R-:W-:Y:S01]  /*09b0*/  MOV R9, UR15 ;  /* 0x0000000f00097c02 */ /* 0x000fe20008000f00 */
[----:B------:R-:W-:Y:S01]  /*09c0*/  @!P0 IMAD.WIDE.U32 R6, R17, 0x4, R6 ;  /* 0x0000000411068825 */ /* 0x000fe200078e0006 */
[----:B------:R-:W3:Y:S03]  /*09d0*/  @P1 LDG.E R14, desc[UR18][R14.64] ;  /* 0x000000120e0e1981 */ /* 0x000ee6000c1e1900 */
[----:B------:R-:W-:Y:S01]  /*09e0*/  @!P0 IMAD.WIDE R8, R19, 0x4, R8 ;  /* 0x0000000413088825 */ /* 0x000fe200078e0208 */
[----:B------:R-:W3:Y:S04]  /*09f0*/  @P1 LDG.E R2, desc[UR18][R2.64+0x4] ;  /* 0x0000041202021981 */ /* 0x000ee8000c1e1900 */
[----:B------:R-:W4:Y:S04]  /*0a00*/  @!P0 LDG.E R7, desc[UR18][R6.64] ;  /* 0x0000001206078981 */ /* 0x000f28000c1e1900 */
[----:B------:R-:W4:Y:S01]  /*0a10*/  @!P0 LDG.E R8, desc[UR18][R8.64] ;  /* 0x0000001208088981 */ /* 0x000f22000c1e1900 */
[----:B--2---:R-:W-:-:S04]  /*0a20*/  @P1 FFMA R11, R11, R4, R12 ;  /* 0x000000040b0b1223 */ /* 0x004fc8000000000c */
[----:B---3--:R-:W-:-:S04]  /*0a30*/  @P1 FFMA R12, R2, R14, R11 ;  /* 0x0000000e020c1223 */ /* 0x008fc8000000000b */
[----:B----4-:R-:W-:-:S07]  /*0a40*/  @!P0 FFMA R12, R7, R8, R12 ;  /* 0x00000008070c8223 */ /* 0x010fce000000000c */
.L_x_13:
[----:B------:R-:W1:Y:S01]  /*0a50*/  LDC.64 R2, c[0x0][0x390] ;  /* 0x0000e400ff027b82 */ /* 0x000e620000000a00 */
[----:B------:R-:W-:-:S05]  /*0a60*/  IADD3 R13, PT, PT, R0, R13, RZ ;  /* 0x0000000d000d7210 */ /* 0x000fca0007ffe0ff */
[----:B-1----:R-:W-:-:S05]  /*0a70*/  IMAD.WIDE R2, R13, 0x4, R2 ;  /* 0x000000040d027825 */ /* 0x002fca00078e0202 */
[----:B0-----:R-:W-:Y:S01]  /*0a80*/  STG.E desc[UR18][R2.64], R12 ;  /* 0x0000000c02007986 */ /* 0x001fe2000c101912 */
[----:B------:R-:W-:Y:S05]  /*0a90*/  EXIT ;  /* 0x000000000000794d */ /* 0x000fea0003800000 */
.L_x_15:
        /* <DEDUP_REMOVED lines=14> */
.L_x_19:


//--------------------- .nv.shared.reserved.0     --------------------------
	.section	.nv.shared.reserved.0,"aw",@nobits
	.weak		__nv_reservedSMEM_offset_0_alias
	.size		__nv_reservedSMEM_offset_0_alias, 0, 64
	.other		__nv_reservedSMEM_offset_0_alias,@"STO_CUDA_RESERVED_SHARED STV_DEFAULT"
__nv_reservedSMEM_offset_0_alias:
	.zero		0
	.zero		64


//--------------------- .nv.shared._Z13matmul_sharedPfS_S_i --------------------------
	.section	.nv.shared._Z13matmul_sharedPfS_S_i,"aw",@nobits
	.sectionflags	@""
	.align	4
.nv.shared._Z13matmul_sharedPfS_S_i:
	.zero		3072


//--------------------- .nv.constant0._Z26demonstrate_warp_optimizedPfi --------------------------
	.section	.nv.constant0._Z26demonstrate_warp_optimizedPfi,"a",@progbits
	.sectionflags	@""
	.align	4
.nv.constant0._Z26demonstrate_warp_optimizedPfi:
	.zero		908


//--------------------- .nv.constant0._Z27demonstrate_warp_divergencePfi --------------------------
	.section	.nv.constant0._Z27demonstrate_warp_divergencePfi,"a",@progbits
	.sectionflags	@""
	.align	4
.nv.constant0._Z27demonstrate_warp_divergencePfi:
	.zero		908


//--------------------- .nv.constant0._Z13matmul_sharedPfS_S_i --------------------------
	.section	.nv.constant0._Z13matmul_sharedPfS_S_i,"a",@progbits
	.sectionflags	@""
	.align	4
.nv.constant0._Z13matmul_sharedPfS_S_i:
	.zero		924


//--------------------- .nv.constant0._Z12matmul_naivePfS_S_i --------------------------
	.section	.nv.constant0._Z12matmul_naivePfS_S_i,"a",@progbits
	.sectionflags	@""
	.align	4
.nv.constant0._Z12matmul_naivePfS_S_i:
	.zero		924


//--------------------- SYMBOLS --------------------------

	.type		.nv.reservedSmem.offset0,@object
	.size		.nv.reservedSmem.offset0,0x4
	.type		.nv.reservedSmem.cap,@object
	.size		.nv.reservedSmem.cap,0x4
